// auto-generated by cutlass_sweep.gemm — config: {"arch": "sm_100", "cluster_m": 4, "cluster_n": 2, "dtype": "fp16", "dtype_b": "fp16", "layout": "tt", "stages": 4, "tile_k": 64, "tile_m": 128, "tile_n": 128}
#include "cutlass/cutlass.h"
#include "cutlass/gemm/collective/collective_builder.hpp"
#include "cutlass/gemm/device/gemm_universal_adapter.h"
#include "cutlass/gemm/kernel/gemm_universal.hpp"
#include "cutlass/epilogue/collective/collective_builder.hpp"

using ElemA = cutlass::half_t;
using ElemB = cutlass::half_t;
using ElemCD = cutlass::half_t;
using Acc  = float;
using TileShape    = cute::Shape<cute::_128, cute::_128, cute::_64>;
using ClusterShape = cute::Shape<cute::_4, cute::_2, cute::_1>;

using CollectiveEpilogue = typename cutlass::epilogue::collective::CollectiveBuilder<
    cutlass::arch::Sm100, cutlass::arch::OpClassTensorOp,
    TileShape, ClusterShape,
    cutlass::epilogue::collective::EpilogueTileAuto,
    Acc, Acc,
    ElemCD, cutlass::layout::RowMajor, 128 / cutlass::sizeof_bits<ElemCD>::value,
    ElemCD, cutlass::layout::RowMajor, 128 / cutlass::sizeof_bits<ElemCD>::value,
    cutlass::epilogue::collective::EpilogueScheduleAuto
  >::CollectiveOp;

using CollectiveMainloop = typename cutlass::gemm::collective::CollectiveBuilder<
    cutlass::arch::Sm100, cutlass::arch::OpClassTensorOp,
    ElemA, cutlass::layout::ColumnMajor, 128 / cutlass::sizeof_bits<ElemA>::value,
    ElemB, cutlass::layout::ColumnMajor, 128 / cutlass::sizeof_bits<ElemB>::value,
    Acc,
    TileShape, ClusterShape,
    cutlass::gemm::collective::StageCount<4>,
    cutlass::gemm::collective::KernelScheduleAuto
  >::CollectiveOp;

using GemmKernel = cutlass::gemm::kernel::GemmUniversal<
    cute::Shape<int,int,int,int>,
    CollectiveMainloop,
    CollectiveEpilogue
>;
using Gemm = cutlass::gemm::device::GemmUniversalAdapter<GemmKernel>;

// Force the device kernel symbol into the cubin without needing a host main.
auto* _anchor = &cutlass::device_kernel<GemmKernel>;


// ===== COMPILED SASS (sm_100a) =====

	.target	sm_100a

	.elftype	@"ET_EXEC"


//--------------------- .note.nv.tkinfo           --------------------------
	.section	.note.nv.tkinfo,"",@"SHT_NOTE"
	.sectionflags	@"SHF_NOTE_NV_TKINFO"
	.tkinfo
        /*0018*/ 	.word	0x00000002
        /*0030*/ 	.string	""
        /*0030*/ 	.string	"ptxas"
        /*0030*/ 	.string	"Cuda compilation tools, release 13.0, V13.0.88"
        /*0030*/ 	.string	"Build cuda_13.0.r13.0/compiler.36424714_0"
        /*0030*/ 	.string	"-arch sm_100a -m 64 "



//--------------------- .note.nv.cuinfo           --------------------------
	.section	.note.nv.cuinfo,"",@"SHT_NOTE"
	.sectionflags	@"SHF_NOTE_NV_CUINFO"
        /*0018*/ 	.short	0x0002
        /*001a*/ 	.short	0x0064
        /*001c*/ 	.short	0x0082
	.zero		2


//--------------------- .nv.info                  --------------------------
	.section	.nv.info,"",@"SHT_CUDA_INFO"
	.align	4


	//----- nvinfo : EIATTR_REGCOUNT
	.align		4
        /*0000*/ 	.byte	0x04, 0x2f
        /*0002*/ 	.short	(.L_19 - .L_18)
	.align		4
.L_18:
        /*0004*/ 	.word	index@(_ZN7cutlass13device_kernelINS_4gemm6kernel13GemmUniversalIN4cute5tupleIJiiiiEEENS1_10collective13CollectiveMmaINS1_35MainloopSm100TmaUmmaWarpSpecializedILi4ELi2ELi4ENS5_IJNS4_1CILi4EEENSA_ILi2EEENSA_ILi1EEEEEEEENS5_IJNSA_ILi128EEESG_NSA_ILi64EEEEEENS_6half_tENS5_IJSD_llEEESJ_NS5_IJlSD_lEEENS4_8TiledMMAINS4_8MMA_AtomIJNS4_26SM100_MMA_F16BF16_2x1SM_SSISJ_SJ_fLi128ELi128ELNS4_4UMMA5MajorE1ELSQ_0ELNSP_7ScaleInE0ELSR_0EEEEEENS4_6LayoutINS5_IJSD_SD_SD_EEENS5_IJNSA_ILi0EEESW_SW_EEEEENS5_IJNS4_10UnderscoreESZ_SZ_EEEEENS4_28SM100_TMA_2SM_LOAD_MULTICASTENS4_14ComposedLayoutINS4_7SwizzleILi3ELi4ELi3EEENS4_18smem_ptr_flag_bitsILi16EEENSU_INS5_IJSH_NSA_ILi8EEEEEENS5_IJSD_SH_EEEEEEEvNS4_8identityES12_NS13_IS15_S17_NSU_INS5_IJS18_SH_EEENS5_IJSH_SD_EEEEEEEvS1D_EENS_8epilogue10collective18CollectiveEpilogueINS1J_23Sm100TmaWarpSpecializedILi4ELi2ELi16ELb1ELb0EEEJNS5_IJSH_SG_SH_EEENS5_IJNSU_ISH_SD_EENSU_INS5_IJNSA_ILi16EEESC_EEES1A_EEEEESJ_SL_SJ_SL_NS1J_6fusion15FusionCallbacksIS1N_NS1U_17LinearCombinationISJ_fSJ_fLNS_15FloatRoundStyleE2EEES1O_S1T_JEEENS4_5SM1004TMEM4LOAD26SM100_TMEM_LOAD_32dp32b16xENS4_13SM90_TMA_LOADENS13_INS14_ILi1ELi4ELi3EEES17_NSU_INS5_IJS18_S1Q_EEENS5_IJS1Q_SD_EEEEEEENS4_39AutoVectorizingCopyWithAssumedAlignmentILi128EEENS4_14SM90_TMA_STOREES29_S2B_S2B_EEEvvEEEEvNT_6ParamsE)
        /*0008*/ 	.word	0x00000045


	//----- nvinfo : EIATTR_FRAME_SIZE
	.align		4
.L_19:
        /*000c*/ 	.byte	0x04, 0x11
        /*000e*/ 	.short	(.L_21 - .L_20)
	.align		4
.L_20:
        /*0010*/ 	.word	index@($__internal_2_$__cuda_sm10x_tcgen05_guardrail_trap_unallocated_columns_being_dealloced)
        /*0014*/ 	.word	0x00000000


	//----- nvinfo : EIATTR_FRAME_SIZE
	.align		4
.L_21:
        /*0018*/ 	.byte	0x04, 0x11
        /*001a*/ 	.short	(.L_23 - .L_22)
	.align		4
.L_22:
        /*001c*/ 	.word	index@($__internal_1_$__cuda_sm10x_tcgen05_guardrail_trap_phase_invalid_during_alloc)
        /*0020*/ 	.word	0x00000000


	//----- nvinfo : EIATTR_FRAME_SIZE
	.align		4
.L_23:
        /*0024*/ 	.byte	0x04, 0x11
        /*0026*/ 	.short	(.L_25 - .L_24)
	.align		4
.L_24:
        /*0028*/ 	.word	index@($__internal_0_$__cuda_sm10x_tcgen05_guardrail_trap_col_being_dealloced_not_returned_by_alloc)
        /*002c*/ 	.word	0x00000000


	//----- nvinfo : EIATTR_FRAME_SIZE
	.align		4
.L_25:
        /*0030*/ 	.byte	0x04, 0x11
        /*0032*/ 	.short	(.L_27 - .L_26)
	.align		4
.L_26:
        /*0034*/ 	.word	index@(_ZN7cutlass13device_kernelINS_4gemm6kernel13GemmUniversalIN4cute5tupleIJiiiiEEENS1_10collective13CollectiveMmaINS1_35MainloopSm100TmaUmmaWarpSpecializedILi4ELi2ELi4ENS5_IJNS4_1CILi4EEENSA_ILi2EEENSA_ILi1EEEEEEEENS5_IJNSA_ILi128EEESG_NSA_ILi64EEEEEENS_6half_tENS5_IJSD_llEEESJ_NS5_IJlSD_lEEENS4_8TiledMMAINS4_8MMA_AtomIJNS4_26SM100_MMA_F16BF16_2x1SM_SSISJ_SJ_fLi128ELi128ELNS4_4UMMA5MajorE1ELSQ_0ELNSP_7ScaleInE0ELSR_0EEEEEENS4_6LayoutINS5_IJSD_SD_SD_EEENS5_IJNSA_ILi0EEESW_SW_EEEEENS5_IJNS4_10UnderscoreESZ_SZ_EEEEENS4_28SM100_TMA_2SM_LOAD_MULTICASTENS4_14ComposedLayoutINS4_7SwizzleILi3ELi4ELi3EEENS4_18smem_ptr_flag_bitsILi16EEENSU_INS5_IJSH_NSA_ILi8EEEEEENS5_IJSD_SH_EEEEEEEvNS4_8identityES12_NS13_IS15_S17_NSU_INS5_IJS18_SH_EEENS5_IJSH_SD_EEEEEEEvS1D_EENS_8epilogue10collective18CollectiveEpilogueINS1J_23Sm100TmaWarpSpecializedILi4ELi2ELi16ELb1ELb0EEEJNS5_IJSH_SG_SH_EEENS5_IJNSU_ISH_SD_EENSU_INS5_IJNSA_ILi16EEESC_EEES1A_EEEEESJ_SL_SJ_SL_NS1J_6fusion15FusionCallbacksIS1N_NS1U_17LinearCombinationISJ_fSJ_fLNS_15FloatRoundStyleE2EEES1O_S1T_JEEENS4_5SM1004TMEM4LOAD26SM100_TMEM_LOAD_32dp32b16xENS4_13SM90_TMA_LOADENS13_INS14_ILi1ELi4ELi3EEES17_NSU_INS5_IJS18_S1Q_EEENS5_IJS1Q_SD_EEEEEEENS4_39AutoVectorizingCopyWithAssumedAlignmentILi128EEENS4_14SM90_TMA_STOREES29_S2B_S2B_EEEvvEEEEvNT_6ParamsE)
        /*0038*/ 	.word	0x00000000


	//----- nvinfo : EIATTR_MIN_STACK_SIZE
	.align		4
.L_27:
        /*003c*/ 	.byte	0x04, 0x12
        /*003e*/ 	.short	(.L_29 - .L_28)
	.align		4
.L_28:
        /*0040*/ 	.word	index@(_ZN7cutlass13device_kernelINS_4gemm6kernel13GemmUniversalIN4cute5tupleIJiiiiEEENS1_10collective13CollectiveMmaINS1_35MainloopSm100TmaUmmaWarpSpecializedILi4ELi2ELi4ENS5_IJNS4_1CILi4EEENSA_ILi2EEENSA_ILi1EEEEEEEENS5_IJNSA_ILi128EEESG_NSA_ILi64EEEEEENS_6half_tENS5_IJSD_llEEESJ_NS5_IJlSD_lEEENS4_8TiledMMAINS4_8MMA_AtomIJNS4_26SM100_MMA_F16BF16_2x1SM_SSISJ_SJ_fLi128ELi128ELNS4_4UMMA5MajorE1ELSQ_0ELNSP_7ScaleInE0ELSR_0EEEEEENS4_6LayoutINS5_IJSD_SD_SD_EEENS5_IJNSA_ILi0EEESW_SW_EEEEENS5_IJNS4_10UnderscoreESZ_SZ_EEEEENS4_28SM100_TMA_2SM_LOAD_MULTICASTENS4_14ComposedLayoutINS4_7SwizzleILi3ELi4ELi3EEENS4_18smem_ptr_flag_bitsILi16EEENSU_INS5_IJSH_NSA_ILi8EEEEEENS5_IJSD_SH_EEEEEEEvNS4_8identityES12_NS13_IS15_S17_NSU_INS5_IJS18_SH_EEENS5_IJSH_SD_EEEEEEEvS1D_EENS_8epilogue10collective18CollectiveEpilogueINS1J_23Sm100TmaWarpSpecializedILi4ELi2ELi16ELb1ELb0EEEJNS5_IJSH_SG_SH_EEENS5_IJNSU_ISH_SD_EENSU_INS5_IJNSA_ILi16EEESC_EEES1A_EEEEESJ_SL_SJ_SL_NS1J_6fusion15FusionCallbacksIS1N_NS1U_17LinearCombinationISJ_fSJ_fLNS_15FloatRoundStyleE2EEES1O_S1T_JEEENS4_5SM1004TMEM4LOAD26SM100_TMEM_LOAD_32dp32b16xENS4_13SM90_TMA_LOADENS13_INS14_ILi1ELi4ELi3EEES17_NSU_INS5_IJS18_S1Q_EEENS5_IJS1Q_SD_EEEEEEENS4_39AutoVectorizingCopyWithAssumedAlignmentILi128EEENS4_14SM90_TMA_STOREES29_S2B_S2B_EEEvvEEEEvNT_6ParamsE)
        /*0044*/ 	.word	0x00000000
.L_29:


//--------------------- .nv.compat                --------------------------
	.section	.nv.compat,"",@"SHT_CUDA_COMPAT_INFO"
	.align	4
        /*0000*/ 	.byte	0x02, 0x09, 0x01, 0x00, 0x02, 0x02, 0x02, 0x00, 0x02, 0x05, 0x05, 0x00, 0x03, 0x07, 0x01, 0x01
        /*0010*/ 	.byte	0x02, 0x03, 0x01, 0x00, 0x02, 0x06, 0x01, 0x00, 0x04, 0x0b, 0x08, 0x00, 0x09, 0x00, 0x00, 0x00
        /*0020*/ 	.byte	0x00, 0x00, 0x00, 0x00


//--------------------- .nv.info._ZN7cutlass13device_kernelINS_4gemm6kernel13GemmUniversalIN4cute5tupleIJiiiiEEENS1_10collective13CollectiveMmaINS1_35MainloopSm100TmaUmmaWarpSpecializedILi4ELi2ELi4ENS5_IJNS4_1CILi4EEENSA_ILi2EEENSA_ILi1EEEEEEEENS5_IJNSA_ILi128EEESG_NSA_ILi64EEEEEENS_6half_tENS5_IJSD_llEEESJ_NS5_IJlSD_lEEENS4_8TiledMMAINS4_8MMA_AtomIJNS4_26SM100_MMA_F16BF16_2x1SM_SSISJ_SJ_fLi128ELi128ELNS4_4UMMA5MajorE1ELSQ_0ELNSP_7ScaleInE0ELSR_0EEEEEENS4_6LayoutINS5_IJSD_SD_SD_EEENS5_IJNSA_ILi0EEESW_SW_EEEEENS5_IJNS4_10UnderscoreESZ_SZ_EEEEENS4_28SM100_TMA_2SM_LOAD_MULTICASTENS4_14ComposedLayoutINS4_7SwizzleILi3ELi4ELi3EEENS4_18smem_ptr_flag_bitsILi16EEENSU_INS5_IJSH_NSA_ILi8EEEEEENS5_IJSD_SH_EEEEEEEvNS4_8identityES12_NS13_IS15_S17_NSU_INS5_IJS18_SH_EEENS5_IJSH_SD_EEEEEEEvS1D_EENS_8epilogue10collective18CollectiveEpilogueINS1J_23Sm100TmaWarpSpecializedILi4ELi2ELi16ELb1ELb0EEEJNS5_IJSH_SG_SH_EEENS5_IJNSU_ISH_SD_EENSU_INS5_IJNSA_ILi16EEESC_EEES1A_EEEEESJ_SL_SJ_SL_NS1J_6fusion15FusionCallbacksIS1N_NS1U_17LinearCombinationISJ_fSJ_fLNS_15FloatRoundStyleE2EEES1O_S1T_JEEENS4_5SM1004TMEM4LOAD26SM100_TMEM_LOAD_32dp32b16xENS4_13SM90_TMA_LOADENS13_INS14_ILi1ELi4ELi3EEES17_NSU_INS5_IJS18_S1Q_EEENS5_IJS1Q_SD_EEEEEEENS4_39AutoVectorizingCopyWithAssumedAlignmentILi128EEENS4_14SM90_TMA_STOREES29_S2B_S2B_EEEvvEEEEvNT_6ParamsE --------------------------
	.section	.nv.info._ZN7cutlass13device_kernelINS_4gemm6kernel13GemmUniversalIN4cute5tupleIJiiiiEEENS1_10collective13CollectiveMmaINS1_35MainloopSm100TmaUmmaWarpSpecializedILi4ELi2ELi4ENS5_IJNS4_1CILi4EEENSA_ILi2EEENSA_ILi1EEEEEEEENS5_IJNSA_ILi128EEESG_NSA_ILi64EEEEEENS_6half_tENS5_IJSD_llEEESJ_NS5_IJlSD_lEEENS4_8TiledMMAINS4_8MMA_AtomIJNS4_26SM100_MMA_F16BF16_2x1SM_SSISJ_SJ_fLi128ELi128ELNS4_4UMMA5MajorE1ELSQ_0ELNSP_7ScaleInE0ELSR_0EEEEEENS4_6LayoutINS5_IJSD_SD_SD_EEENS5_IJNSA_ILi0EEESW_SW_EEEEENS5_IJNS4_10UnderscoreESZ_SZ_EEEEENS4_28SM100_TMA_2SM_LOAD_MULTICASTENS4_14ComposedLayoutINS4_7SwizzleILi3ELi4ELi3EEENS4_18smem_ptr_flag_bitsILi16EEENSU_INS5_IJSH_NSA_ILi8EEEEEENS5_IJSD_SH_EEEEEEEvNS4_8identityES12_NS13_IS15_S17_NSU_INS5_IJS18_SH_EEENS5_IJSH_SD_EEEEEEEvS1D_EENS_8epilogue10collective18CollectiveEpilogueINS1J_23Sm100TmaWarpSpecializedILi4ELi2ELi16ELb1ELb0EEEJNS5_IJSH_SG_SH_EEENS5_IJNSU_ISH_SD_EENSU_INS5_IJNSA_ILi16EEESC_EEES1A_EEEEESJ_SL_SJ_SL_NS1J_6fusion15FusionCallbacksIS1N_NS1U_17LinearCombinationISJ_fSJ_fLNS_15FloatRoundStyleE2EEES1O_S1T_JEEENS4_5SM1004TMEM4LOAD26SM100_TMEM_LOAD_32dp32b16xENS4_13SM90_TMA_LOADENS13_INS14_ILi1ELi4ELi3EEES17_NSU_INS5_IJS18_S1Q_EEENS5_IJS1Q_SD_EEEEEEENS4_39AutoVectorizingCopyWithAssumedAlignmentILi128EEENS4_14SM90_TMA_STOREES29_S2B_S2B_EEEvvEEEEvNT_6ParamsE,"",@"SHT_CUDA_INFO"
	.sectionflags	@""
	.align	4


	//----- nvinfo : EIATTR_CUDA_API_VERSION
	.align		4
        /*0000*/ 	.byte	0x04, 0x37
        /*0002*/ 	.short	(.L_31 - .L_30)
.L_30:
        /*0004*/ 	.word	0x00000082


	//----- nvinfo : EIATTR_KPARAM_INFO
	.align		4
.L_31:
        /*0008*/ 	.byte	0x04, 0x17
        /*000a*/ 	.short	(.L_33 - .L_32)
.L_32:
        /*000c*/ 	.word	0x00000000
        /*0010*/ 	.short	0x0000
        /*0012*/ 	.short	0x0000
        /*0014*/ 	.byte	0x00, 0xf0, 0x01, 0x20


	//----- nvinfo : EIATTR_AT_ENTRY_FRAGMENTS
	.align		4
.L_33:
        /*0018*/ 	.byte	0x04, 0x4f
        /*001a*/ 	.short	(.L_35 - .L_34)


	//   ....[0]....
.L_34:
        /*001c*/ 	.word	0x00000007


	//----- nvinfo : EIATTR_RESERVED_SMEM_USED
	.align		4
.L_35:
        /*0020*/ 	.byte	0x01, 0x41
	.zero		2


	//----- nvinfo : EIATTR_SPARSE_MMA_MASK
	.align		4
        /*0024*/ 	.byte	0x03, 0x50
        /*0026*/ 	.short	0x0000


	//----- nvinfo : EIATTR_TCGEN05_2CTA_USED
	.align		4
        /*0028*/ 	.byte	0x01, 0x52
	.zero		2


	//----- nvinfo : EIATTR_MAXREG_COUNT
	.align		4
        /*002c*/ 	.byte	0x03, 0x1b
        /*002e*/ 	.short	0x00ff


	//----- nvinfo : EIATTR_NUM_BARRIERS
	.align		4
        /*0030*/ 	.byte	0x02, 0x4c
        /*0032*/ 	.byte	0x07
	.zero		1


	//----- nvinfo : EIATTR_EXTERNS
	.align		4
        /*0034*/ 	.byte	0x04, 0x0f
        /*0036*/ 	.short	(.L_37 - .L_36)


	//   ....[0]....
	.align		4
.L_36:
        /*0038*/ 	.word	index@(__assertfail)


	//----- nvinfo : EIATTR_MERCURY_ISA_VERSION
	.align		4
.L_37:
        /*003c*/ 	.byte	0x03, 0x5f
        /*003e*/ 	.short	0x0101


	//----- nvinfo : EIATTR_INT_WARP_WIDE_INSTR_OFFSETS
	.align		4
        /*0040*/ 	.byte	0x04, 0x31
        /*0042*/ 	.short	(.L_39 - .L_38)


	//   ....[0]....
.L_38:
        /*0044*/ 	.word	0x00000d60


	//   ....[1]....
        /*0048*/ 	.word	0x00000e00


	//   ....[2]....
        /*004c*/ 	.word	0x00004480


	//   ....[3]....
        /*0050*/ 	.word	0x000044b0


	//   ....[4]....
        /*0054*/ 	.word	0x000044d0


	//   ....[5]....
        /*0058*/ 	.word	0x00005010


	//   ....[6]....
        /*005c*/ 	.word	0x000050b0


	//   ....[7]....
        /*0060*/ 	.word	0x00005170


	//   ....[8]....
        /*0064*/ 	.word	0x000051e0


	//   ....[9]....
        /*0068*/ 	.word	0x000052a0


	//   ....[10]....
        /*006c*/ 	.word	0x00005340


	//   ....[11]....
        /*0070*/ 	.word	0x000053b0


	//   ....[12]....
        /*0074*/ 	.word	0x00005470


	//   ....[13]....
        /*0078*/ 	.word	0x00005510


	//   ....[14]....
        /*007c*/ 	.word	0x000055b0


	//   ....[15]....
        /*0080*/ 	.word	0x000056a0


	//   ....[16]....
        /*0084*/ 	.word	0x00005770


	//----- nvinfo : EIATTR_COOP_GROUP_MASK_REGIDS
	.align		4
.L_39:
        /*0088*/ 	.byte	0x04, 0x29
        /*008a*/ 	.short	(.L_41 - .L_40)


	//   ....[0]....
.L_40:
        /*008c*/ 	.word	0xffffffff


	//   ....[1]....
        /*0090*/ 	.word	0xffffffff


	//   ....[2]....
        /*0094*/ 	.word	0xffffffff


	//   ....[3]....
        /*0098*/ 	.word	0xffffffff


	//   ....[4]....
        /*009c*/ 	.word	0xffffffff


	//   ....[5]....
        /*00a0*/ 	.word	0xffffffff


	//   ....[6]....
        /*00a4*/ 	.word	0xffffffff


	//   ....[7]....
        /*00a8*/ 	.word	0xffffffff


	//   ....[8]....
        /*00ac*/ 	.word	0xffffffff


	//   ....[9]....
        /*00b0*/ 	.word	0xffffffff


	//   ....[10]....
        /*00b4*/ 	.word	0xffffffff


	//   ....[11]....
        /*00b8*/ 	.word	0xffffffff


	//   ....[12]....
        /*00bc*/ 	.word	0xffffffff


	//   ....[13]....
        /*00c0*/ 	.word	0xffffffff


	//----- nvinfo : EIATTR_COOP_GROUP_INSTR_OFFSETS
	.align		4
.L_41:
        /*00c4*/ 	.byte	0x04, 0x28
        /*00c6*/ 	.short	(.L_43 - .L_42)


	//   ....[0]....
.L_42:
        /*00c8*/ 	.word	0x000000b0


	//   ....[1]....
        /*00cc*/ 	.word	0x00000510


	//   ....[2]....
        /*00d0*/ 	.word	0x000006d0


	//   ....[3]....
        /*00d4*/ 	.word	0x00000860


	//   ....[4]....
        /*00d8*/ 	.word	0x00000950


	//   ....[5]....
        /*00dc*/ 	.word	0x00000ab0


	//   ....[6]....
        /*00e0*/ 	.word	0x00000c40


	//   ....[7]....
        /*00e4*/ 	.word	0x00000e80


	//   ....[8]....
        /*00e8*/ 	.word	0x000023c0


	//   ....[9]....
        /*00ec*/ 	.word	0x00003270


	//   ....[10]....
        /*00f0*/ 	.word	0x00003740


	//   ....[11]....
        /*00f4*/ 	.word	0x00003770


	//   ....[12]....
        /*00f8*/ 	.word	0x00004380


	//   ....[13]....
        /*00fc*/ 	.word	0x00004590


	//----- nvinfo : EIATTR_VRC_CTA_INIT_COUNT
	.align		4
.L_43:
        /*0100*/ 	.byte	0x02, 0x4a
        /*0102*/ 	.byte	0x80
	.zero		1


	//----- nvinfo : EIATTR_SYSCALL_OFFSETS
	.align		4
        /*0104*/ 	.byte	0x04, 0x46
        /*0106*/ 	.short	(.L_45 - .L_44)


	//   ....[0]....
.L_44:
        /*0108*/ 	.word	0x000062f0


	//   ....[1]....
        /*010c*/ 	.word	0x000063e0


	//   ....[2]....
        /*0110*/ 	.word	0x00006b10


	//   ....[3]....
        /*0114*/ 	.word	0x00007440


	//   ....[4]....
        /*0118*/ 	.word	0x00007d10


	//   ....[5]....
        /*011c*/ 	.word	0x000085e0


	//----- nvinfo : EIATTR_MBARRIER_INSTR_OFFSETS
	.align		4
.L_45:
        /*0120*/ 	.byte	0x04, 0x39
        /*0122*/ 	.short	(.L_47 - .L_46)


	//   ....[0]....
.L_46:
        /*0124*/ 	.word	0x00000640
        /*0128*/ 	.word	0x000000ff
        /*012c*/ 	.word	0x00000000
        /*0130*/ 	.short	0x0100
        /*0132*/ 	.byte	0x04
	.zero		1


	//   ....[1]....
        /*0134*/ 	.word	0x00000650
        /*0138*/ 	.word	0x000000ff
        /*013c*/ 	.word	0x00000020
        /*0140*/ 	.short	0x0100
        /*0142*/ 	.byte	0x04
	.zero		1


	//   ....[2]....
        /*0144*/ 	.word	0x00000660
        /*0148*/ 	.word	0x000000ff
        /*014c*/ 	.word	0x00000008
        /*0150*/ 	.short	0x0100
        /*0152*/ 	.byte	0x04
	.zero		1


	//   ....[3]....
        /*0154*/ 	.word	0x00000670
        /*0158*/ 	.word	0x000000ff
        /*015c*/ 	.word	0x00000028
        /*0160*/ 	.short	0x0100
        /*0162*/ 	.byte	0x04
	.zero		1


	//   ....[4]....
        /*0164*/ 	.word	0x00000680
        /*0168*/ 	.word	0x000000ff
        /*016c*/ 	.word	0x00000010
        /*0170*/ 	.short	0x0100
        /*0172*/ 	.byte	0x04
	.zero		1


	//   ....[5]....
        /*0174*/ 	.word	0x00000690
        /*0178*/ 	.word	0x000000ff
        /*017c*/ 	.word	0x00000030
        /*0180*/ 	.short	0x0100
        /*0182*/ 	.byte	0x04
	.zero		1


	//   ....[6]....
        /*0184*/ 	.word	0x000006a0
        /*0188*/ 	.word	0x000000ff
        /*018c*/ 	.word	0x00000018
        /*0190*/ 	.short	0x0100
        /*0192*/ 	.byte	0x04
	.zero		1


	//   ....[7]....
        /*0194*/ 	.word	0x000006b0
        /*0198*/ 	.word	0x000000ff
        /*019c*/ 	.word	0x00000038
        /*01a0*/ 	.short	0x0100
        /*01a2*/ 	.byte	0x04
	.zero		1


	//   ....[8]....
        /*01a4*/ 	.word	0x000007d0
        /*01a8*/ 	.word	0x000000ff
        /*01ac*/ 	.word	0x00000040
        /*01b0*/ 	.short	0x0100
        /*01b2*/ 	.byte	0x04
	.zero		1


	//   ....[9]....
        /*01b4*/ 	.word	0x000007e0
        /*01b8*/ 	.word	0x000000ff
        /*01bc*/ 	.word	0x00000060
        /*01c0*/ 	.short	0x0100
        /*01c2*/ 	.byte	0x04
	.zero		1


	//   ....[10]....
        /*01c4*/ 	.word	0x000007f0
        /*01c8*/ 	.word	0x000000ff
        /*01cc*/ 	.word	0x00000048
        /*01d0*/ 	.short	0x0100
        /*01d2*/ 	.byte	0x04
	.zero		1


	//   ....[11]....
        /*01d4*/ 	.word	0x00000800
        /*01d8*/ 	.word	0x000000ff
        /*01dc*/ 	.word	0x00000068
        /*01e0*/ 	.short	0x0100
        /*01e2*/ 	.byte	0x04
	.zero		1


	//   ....[12]....
        /*01e4*/ 	.word	0x00000810
        /*01e8*/ 	.word	0x000000ff
        /*01ec*/ 	.word	0x00000050
        /*01f0*/ 	.short	0x0100
        /*01f2*/ 	.byte	0x04
	.zero		1


	//   ....[13]....
        /*01f4*/ 	.word	0x00000820
        /*01f8*/ 	.word	0x000000ff
        /*01fc*/ 	.word	0x00000070
        /*0200*/ 	.short	0x0100
        /*0202*/ 	.byte	0x04
	.zero		1


	//   ....[14]....
        /*0204*/ 	.word	0x00000830
        /*0208*/ 	.word	0x000000ff
        /*020c*/ 	.word	0x00000058
        /*0210*/ 	.short	0x0100
        /*0212*/ 	.byte	0x04
	.zero		1


	//   ....[15]....
        /*0214*/ 	.word	0x00000840
        /*0218*/ 	.word	0x000000ff
        /*021c*/ 	.word	0x00000078
        /*0220*/ 	.short	0x0100
        /*0222*/ 	.byte	0x04
	.zero		1


	//   ....[16]....
        /*0224*/ 	.word	0x00000920
        /*0228*/ 	.word	0x000000ff
        /*022c*/ 	.word	0x00000080
        /*0230*/ 	.short	0x0100
        /*0232*/ 	.byte	0x06
	.zero		1


	//   ....[17]....
        /*0234*/ 	.word	0x00000930
        /*0238*/ 	.word	0x000000ff
        /*023c*/ 	.word	0x00000088
        /*0240*/ 	.short	0x0100
        /*0242*/ 	.byte	0x06
	.zero		1


	//   ....[18]....
        /*0244*/ 	.word	0x00000a60
        /*0248*/ 	.word	0x000000ff
        /*024c*/ 	.word	0x00000090
        /*0250*/ 	.short	0x0100
        /*0252*/ 	.byte	0x06
	.zero		1


	//   ....[19]....
        /*0254*/ 	.word	0x00000a70
        /*0258*/ 	.word	0x000000ff
        /*025c*/ 	.word	0x000000a0
        /*0260*/ 	.short	0x0100
        /*0262*/ 	.byte	0x06
	.zero		1


	//   ....[20]....
        /*0264*/ 	.word	0x00000a80
        /*0268*/ 	.word	0x000000ff
        /*026c*/ 	.word	0x00000098
        /*0270*/ 	.short	0x0100
        /*0272*/ 	.byte	0x06
	.zero		1


	//   ....[21]....
        /*0274*/ 	.word	0x00000a90
        /*0278*/ 	.word	0x000000ff
        /*027c*/ 	.word	0x000000a8
        /*0280*/ 	.short	0x0100
        /*0282*/ 	.byte	0x06
	.zero		1


	//   ....[22]....
        /*0284*/ 	.word	0x00000bb0
        /*0288*/ 	.word	0x000000ff
        /*028c*/ 	.word	0x000000b0
        /*0290*/ 	.short	0x0100
        /*0292*/ 	.byte	0x04
	.zero		1


	//   ....[23]....
        /*0294*/ 	.word	0x00000bc0
        /*0298*/ 	.word	0x000000ff
        /*029c*/ 	.word	0x000000d0
        /*02a0*/ 	.short	0x0100
        /*02a2*/ 	.byte	0x04
	.zero		1


	//   ....[24]....
        /*02a4*/ 	.word	0x00000bd0
        /*02a8*/ 	.word	0x000000ff
        /*02ac*/ 	.word	0x000000b8
        /*02b0*/ 	.short	0x0100
        /*02b2*/ 	.byte	0x04
	.zero		1


	//   ....[25]....
        /*02b4*/ 	.word	0x00000be0
        /*02b8*/ 	.word	0x000000ff
        /*02bc*/ 	.word	0x000000d8
        /*02c0*/ 	.short	0x0100
        /*02c2*/ 	.byte	0x04
	.zero		1


	//   ....[26]....
        /*02c4*/ 	.word	0x00000bf0
        /*02c8*/ 	.word	0x000000ff
        /*02cc*/ 	.word	0x000000c0
        /*02d0*/ 	.short	0x0100
        /*02d2*/ 	.byte	0x04
	.zero		1


	//   ....[27]....
        /*02d4*/ 	.word	0x00000c00
        /*02d8*/ 	.word	0x000000ff
        /*02dc*/ 	.word	0x000000e0
        /*02e0*/ 	.short	0x0100
        /*02e2*/ 	.byte	0x04
	.zero		1


	//   ....[28]....
        /*02e4*/ 	.word	0x00000c10
        /*02e8*/ 	.word	0x000000ff
        /*02ec*/ 	.word	0x000000c8
        /*02f0*/ 	.short	0x0100
        /*02f2*/ 	.byte	0x04
	.zero		1


	//   ....[29]....
        /*02f4*/ 	.word	0x00000c20
        /*02f8*/ 	.word	0x000000ff
        /*02fc*/ 	.word	0x000000e8
        /*0300*/ 	.short	0x0100
        /*0302*/ 	.byte	0x04
	.zero		1


	//   ....[30]....
        /*0304*/ 	.word	0x00000d10
        /*0308*/ 	.word	0x000000ff
        /*030c*/ 	.word	0x000000f0
        /*0310*/ 	.short	0x0100
        /*0312*/ 	.byte	0x04
	.zero		1


	//   ....[31]....
        /*0314*/ 	.word	0x00000d20
        /*0318*/ 	.word	0x000000ff
        /*031c*/ 	.word	0x00000100
        /*0320*/ 	.short	0x0100
        /*0322*/ 	.byte	0x04
	.zero		1


	//   ....[32]....
        /*0324*/ 	.word	0x00000d30
        /*0328*/ 	.word	0x000000ff
        /*032c*/ 	.word	0x000000f8
        /*0330*/ 	.short	0x0100
        /*0332*/ 	.byte	0x04
	.zero		1


	//   ....[33]....
        /*0334*/ 	.word	0x00000d40
        /*0338*/ 	.word	0x000000ff
        /*033c*/ 	.word	0x00000108
        /*0340*/ 	.short	0x0100
        /*0342*/ 	.byte	0x04
	.zero		1


	//   ....[34]....
        /*0344*/ 	.word	0x00000e40
        /*0348*/ 	.word	0x000000ff
        /*034c*/ 	.word	0x00000110
        /*0350*/ 	.short	0x0100
        /*0352*/ 	.byte	0x06
	.zero		1


	//   ....[35]....
        /*0354*/ 	.word	0x00001b60
        /*0358*/ 	.word	0x00000000
        /*035c*/ 	.word	0x00000100
        /*0360*/ 	.short	0x010a
        /*0362*/ 	.byte	0xff
	.zero		1


	//   ....[36]....
        /*0364*/ 	.word	0x00001b90
        /*0368*/ 	.word	0x00000000
        /*036c*/ 	.word	0x000000f0
        /*0370*/ 	.short	0x0101
        /*0372*/ 	.byte	0xff
	.zero		1


	//   ....[37]....
        /*0374*/ 	.word	0x00001c50
        /*0378*/ 	.word	0x000000ff
        /*037c*/ 	.word	0x00000020
        /*0380*/ 	.short	0x010a
        /*0382*/ 	.byte	0x04
	.zero		1


	//   ....[38]....
        /*0384*/ 	.word	0x00001d20
        /*0388*/ 	.word	0x000000ff
        /*038c*/ 	.word	0x00000020
        /*0390*/ 	.short	0x010a
        /*0392*/ 	.byte	0x21
	.zero		1


	//   ....[39]....
        /*0394*/ 	.word	0x00001ed0
        /*0398*/ 	.word	0x000000ff
        /*039c*/ 	.word	0x00000020
        /*03a0*/ 	.short	0x010a
        /*03a2*/ 	.byte	0x05
	.zero		1


	//   ....[40]....
        /*03a4*/ 	.word	0x00002020
        /*03a8*/ 	.word	0x000000ff
        /*03ac*/ 	.word	0x00000088
        /*03b0*/ 	.short	0x0101
        /*03b2*/ 	.byte	0x06
	.zero		1


	//   ....[41]....
        /*03b4*/ 	.word	0x00002040
        /*03b8*/ 	.word	0x000000ff
        /*03bc*/ 	.word	0x00000020
        /*03c0*/ 	.short	0x010a
        /*03c2*/ 	.byte	0x04
	.zero		1


	//   ....[42]....
        /*03c4*/ 	.word	0x000020c0
        /*03c8*/ 	.word	0x000000ff
        /*03cc*/ 	.word	0x00000020
        /*03d0*/ 	.short	0x010a
        /*03d2*/ 	.byte	0x11
	.zero		1


	//   ....[43]....
        /*03d4*/ 	.word	0x00002250
        /*03d8*/ 	.word	0x000000ff
        /*03dc*/ 	.word	0x00000020
        /*03e0*/ 	.short	0x010a
        /*03e2*/ 	.byte	0x05
	.zero		1


	//   ....[44]....
        /*03e4*/ 	.word	0x000023f0
        /*03e8*/ 	.word	0x00000003
        /*03ec*/ 	.word	0x00000090
        /*03f0*/ 	.short	0x010a
        /*03f2*/ 	.byte	0xff
	.zero		1


	//   ....[45]....
        /*03f4*/ 	.word	0x00002540
        /*03f8*/ 	.word	0x00000000
        /*03fc*/ 	.word	0x00000000
        /*0400*/ 	.short	0x0101
        /*0402*/ 	.byte	0xff
	.zero		1


	//   ....[46]....
        /*0404*/ 	.word	0x00002af0
        /*0408*/ 	.word	0x000000ff
        /*040c*/ 	.word	0x00000000
        /*0410*/ 	.short	0x010a
        /*0412*/ 	.byte	0x04
	.zero		1


	//   ....[47]....
        /*0414*/ 	.word	0x00002b80
        /*0418*/ 	.word	0x000000ff
        /*041c*/ 	.word	0x00000000
        /*0420*/ 	.short	0x010a
        /*0422*/ 	.byte	0x05
	.zero		1


	//   ....[48]....
        /*0424*/ 	.word	0x00002c10
        /*0428*/ 	.word	0x000000ff
        /*042c*/ 	.word	0x00000000
        /*0430*/ 	.short	0x010a
        /*0432*/ 	.byte	0x05
	.zero		1


	//   ....[49]....
        /*0434*/ 	.word	0x00002cb0
        /*0438*/ 	.word	0x00000000
        /*043c*/ 	.word	0x00000000
        /*0440*/ 	.short	0x010a
        /*0442*/ 	.byte	0xff
	.zero		1


	//   ....[50]....
        /*0444*/ 	.word	0x00002dd0
        /*0448*/ 	.word	0x00000002
        /*044c*/ 	.word	0x000000f0
        /*0450*/ 	.short	0x010a
        /*0452*/ 	.byte	0xff
	.zero		1


	//   ....[51]....
        /*0454*/ 	.word	0x00002e40
        /*0458*/ 	.word	0x00000002
        /*045c*/ 	.word	0x00000000
        /*0460*/ 	.short	0x0101
        /*0462*/ 	.byte	0xff
	.zero		1


	//   ....[52]....
        /*0464*/ 	.word	0x00002e60
        /*0468*/ 	.word	0x000000ff
        /*046c*/ 	.word	0x000000a0
        /*0470*/ 	.short	0x010a
        /*0472*/ 	.byte	0x04
	.zero		1


	//   ....[53]....
        /*0474*/ 	.word	0x00002f80
        /*0478*/ 	.word	0x00000002
        /*047c*/ 	.word	0x00000090
        /*0480*/ 	.short	0x010a
        /*0482*/ 	.byte	0xff
	.zero		1


	//   ....[54]....
        /*0484*/ 	.word	0x00003080
        /*0488*/ 	.word	0x00000002
        /*048c*/ 	.word	0x00000000
        /*0490*/ 	.short	0x0101
        /*0492*/ 	.byte	0xff
	.zero		1


	//   ....[55]....
        /*0494*/ 	.word	0x00003110
        /*0498*/ 	.word	0x000000ff
        /*049c*/ 	.word	0x000000a0
        /*04a0*/ 	.short	0x0106
        /*04a2*/ 	.byte	0x04
	.zero		1


	//   ....[56]....
        /*04a4*/ 	.word	0x00003130
        /*04a8*/ 	.word	0x000000ff
        /*04ac*/ 	.word	0x000000a0
        /*04b0*/ 	.short	0x010a
        /*04b2*/ 	.byte	0x04
	.zero		1


	//   ....[57]....
        /*04b4*/ 	.word	0x000031c0
        /*04b8*/ 	.word	0x000000ff
        /*04bc*/ 	.word	0x000000a0
        /*04c0*/ 	.short	0x0106
        /*04c2*/ 	.byte	0x07
	.zero		1


	//   ....[58]....
        /*04c4*/ 	.word	0x00003200
        /*04c8*/ 	.word	0x00000000
        /*04cc*/ 	.word	0x000000a0
        /*04d0*/ 	.short	0x010a
        /*04d2*/ 	.byte	0xff
	.zero		1


	//   ....[59]....
        /*04d4*/ 	.word	0x00003440
        /*04d8*/ 	.word	0x000000ff
        /*04dc*/ 	.word	0x00000008
        /*04e0*/ 	.short	0x010a
        /*04e2*/ 	.byte	0x05
	.zero		1


	//   ....[60]....
        /*04e4*/ 	.word	0x00003460
        /*04e8*/ 	.word	0x000000ff
        /*04ec*/ 	.word	0x00000008
        /*04f0*/ 	.short	0x010a
        /*04f2*/ 	.byte	0x05
	.zero		1


	//   ....[61]....
        /*04f4*/ 	.word	0x000035f0
        /*04f8*/ 	.word	0x000000ff
        /*04fc*/ 	.word	0x00000008
        /*0500*/ 	.short	0x010a
        /*0502*/ 	.byte	0x05
	.zero		1


	//   ....[62]....
        /*0504*/ 	.word	0x00003610
        /*0508*/ 	.word	0x000000ff
        /*050c*/ 	.word	0x00000008
        /*0510*/ 	.short	0x010a
        /*0512*/ 	.byte	0x05
	.zero		1


	//   ....[63]....
        /*0514*/ 	.word	0x000036d0
        /*0518*/ 	.word	0x000000ff
        /*051c*/ 	.word	0x00000000
        /*0520*/ 	.short	0x0101
        /*0522*/ 	.byte	0x04
	.zero		1


	//   ....[64]....
        /*0524*/ 	.word	0x00003a00
        /*0528*/ 	.word	0x00000000
        /*052c*/ 	.word	0x00000090
        /*0530*/ 	.short	0x010a
        /*0532*/ 	.byte	0xff
	.zero		1


	//   ....[65]....
        /*0534*/ 	.word	0x00003ac0
        /*0538*/ 	.word	0x00000000
        /*053c*/ 	.word	0x00000000
        /*0540*/ 	.short	0x0101
        /*0542*/ 	.byte	0xff
	.zero		1


	//   ....[66]....
        /*0544*/ 	.word	0x00003b80
        /*0548*/ 	.word	0x000000ff
        /*054c*/ 	.word	0x00000000
        /*0550*/ 	.short	0x010a
        /*0552*/ 	.byte	0x04
	.zero		1


	//   ....[67]....
        /*0554*/ 	.word	0x00003b90
        /*0558*/ 	.word	0x000000ff
        /*055c*/ 	.word	0x000000d0
        /*0560*/ 	.short	0x010a
        /*0562*/ 	.byte	0x1f
	.zero		1


	//   ....[68]....
        /*0564*/ 	.word	0x00003c40
        /*0568*/ 	.word	0x000000ff
        /*056c*/ 	.word	0x00000000
        /*0570*/ 	.short	0x010a
        /*0572*/ 	.byte	0x05
	.zero		1


	//   ....[69]....
        /*0574*/ 	.word	0x00003d70
        /*0578*/ 	.word	0x000000ff
        /*057c*/ 	.word	0x00000000
        /*0580*/ 	.short	0x010a
        /*0582*/ 	.byte	0x04
	.zero		1


	//   ....[70]....
        /*0584*/ 	.word	0x00004070
        /*0588*/ 	.word	0x000000ff
        /*058c*/ 	.word	0x00000000
        /*0590*/ 	.short	0x010a
        /*0592*/ 	.byte	0x04
	.zero		1


	//   ....[71]....
        /*0594*/ 	.word	0x00004100
        /*0598*/ 	.word	0x000000ff
        /*059c*/ 	.word	0x00000000
        /*05a0*/ 	.short	0x010a
        /*05a2*/ 	.byte	0x05
	.zero		1


	//   ....[72]....
        /*05a4*/ 	.word	0x00004190
        /*05a8*/ 	.word	0x000000ff
        /*05ac*/ 	.word	0x00000000
        /*05b0*/ 	.short	0x010a
        /*05b2*/ 	.byte	0x05
	.zero		1


	//   ....[73]....
        /*05b4*/ 	.word	0x00004230
        /*05b8*/ 	.word	0x00000000
        /*05bc*/ 	.word	0x00000000
        /*05c0*/ 	.short	0x010a
        /*05c2*/ 	.byte	0xff
	.zero		1


	//   ....[74]....
        /*05c4*/ 	.word	0x00004270
        /*05c8*/ 	.word	0x00000000
        /*05cc*/ 	.word	0x00000000
        /*05d0*/ 	.short	0x010a
        /*05d2*/ 	.byte	0xff
	.zero		1


	//   ....[75]....
        /*05d4*/ 	.word	0x000042e0
        /*05d8*/ 	.word	0x000000ff
        /*05dc*/ 	.word	0x00000000
        /*05e0*/ 	.short	0x0101
        /*05e2*/ 	.byte	0x04
	.zero		1


	//   ....[76]....
        /*05e4*/ 	.word	0x00004320
        /*05e8*/ 	.word	0x000000ff
        /*05ec*/ 	.word	0x00000110
        /*05f0*/ 	.short	0x010a
        /*05f2*/ 	.byte	0x1a
	.zero		1


	//   ....[77]....
        /*05f4*/ 	.word	0x00004370
        /*05f8*/ 	.word	0x000000ff
        /*05fc*/ 	.word	0x00000000
        /*0600*/ 	.short	0x0101
        /*0602*/ 	.byte	0x04
	.zero		1


	//   ....[78]....
        /*0604*/ 	.word	0x00004810
        /*0608*/ 	.word	0x0000000c
        /*060c*/ 	.word	0x00000090
        /*0610*/ 	.short	0x010a
        /*0612*/ 	.byte	0xff
	.zero		1


	//   ....[79]....
        /*0614*/ 	.word	0x00004980
        /*0618*/ 	.word	0x00000000
        /*061c*/ 	.word	0x00000000
        /*0620*/ 	.short	0x0101
        /*0622*/ 	.byte	0xff
	.zero		1


	//   ....[80]....
        /*0624*/ 	.word	0x00004e10
        /*0628*/ 	.word	0x000000ff
        /*062c*/ 	.word	0x00000088
        /*0630*/ 	.short	0x010a
        /*0632*/ 	.byte	0x15
	.zero		1


	//   ....[81]....
        /*0634*/ 	.word	0x00004f90
        /*0638*/ 	.word	0x000000ff
        /*063c*/ 	.word	0x00000060
        /*0640*/ 	.short	0x010a
        /*0642*/ 	.byte	0x15
	.zero		1


	//   ....[82]....
        /*0644*/ 	.word	0x00005190
        /*0648*/ 	.word	0x000000ff
        /*064c*/ 	.word	0x00000040
        /*0650*/ 	.short	0x010b
        /*0652*/ 	.byte	0x15
	.zero		1


	//   ....[83]....
        /*0654*/ 	.word	0x000051a0
        /*0658*/ 	.word	0x000000ff
        /*065c*/ 	.word	0x00000000
        /*0660*/ 	.short	0x0101
        /*0662*/ 	.byte	0x06
	.zero		1


	//   ....[84]....
        /*0664*/ 	.word	0x000051b0
        /*0668*/ 	.word	0x000000ff
        /*066c*/ 	.word	0x00000068
        /*0670*/ 	.short	0x010a
        /*0672*/ 	.byte	0x15
	.zero		1


	//   ....[85]....
        /*0674*/ 	.word	0x00005360
        /*0678*/ 	.word	0x000000ff
        /*067c*/ 	.word	0x00000048
        /*0680*/ 	.short	0x010b
        /*0682*/ 	.byte	0x15
	.zero		1


	//   ....[86]....
        /*0684*/ 	.word	0x00005370
        /*0688*/ 	.word	0x000000ff
        /*068c*/ 	.word	0x00000000
        /*0690*/ 	.short	0x0101
        /*0692*/ 	.byte	0x06
	.zero		1


	//   ....[87]....
        /*0694*/ 	.word	0x00005380
        /*0698*/ 	.word	0x000000ff
        /*069c*/ 	.word	0x00000070
        /*06a0*/ 	.short	0x010a
        /*06a2*/ 	.byte	0x15
	.zero		1


	//   ....[88]....
        /*06a4*/ 	.word	0x00005530
        /*06a8*/ 	.word	0x000000ff
        /*06ac*/ 	.word	0x00000050
        /*06b0*/ 	.short	0x010b
        /*06b2*/ 	.byte	0x15
	.zero		1


	//   ....[89]....
        /*06b4*/ 	.word	0x00005540
        /*06b8*/ 	.word	0x000000ff
        /*06bc*/ 	.word	0x00000000
        /*06c0*/ 	.short	0x0101
        /*06c2*/ 	.byte	0x06
	.zero		1


	//   ....[90]....
        /*06c4*/ 	.word	0x00005550
        /*06c8*/ 	.word	0x000000ff
        /*06cc*/ 	.word	0x00000078
        /*06d0*/ 	.short	0x010a
        /*06d2*/ 	.byte	0x15
	.zero		1


	//   ....[91]....
        /*06d4*/ 	.word	0x00005790
        /*06d8*/ 	.word	0x000000ff
        /*06dc*/ 	.word	0x00000058
        /*06e0*/ 	.short	0x010b
        /*06e2*/ 	.byte	0x15
	.zero		1


	//   ....[92]....
        /*06e4*/ 	.word	0x000057a0
        /*06e8*/ 	.word	0x000000ff
        /*06ec*/ 	.word	0x00000000
        /*06f0*/ 	.short	0x0101
        /*06f2*/ 	.byte	0x25
	.zero		1


	//   ....[93]....
        /*06f4*/ 	.word	0x000057e0
        /*06f8*/ 	.word	0x000000ff
        /*06fc*/ 	.word	0x00000060
        /*0700*/ 	.short	0x010a
        /*0702*/ 	.byte	0x15
	.zero		1


	//   ....[94]....
        /*0704*/ 	.word	0x00005800
        /*0708*/ 	.word	0x000000ff
        /*070c*/ 	.word	0x00000068
        /*0710*/ 	.short	0x010a
        /*0712*/ 	.byte	0x15
	.zero		1


	//   ....[95]....
        /*0714*/ 	.word	0x00005820
        /*0718*/ 	.word	0x000000ff
        /*071c*/ 	.word	0x00000070
        /*0720*/ 	.short	0x010a
        /*0722*/ 	.byte	0x15
	.zero		1


	//   ....[96]....
        /*0724*/ 	.word	0x00005860
        /*0728*/ 	.word	0x00000000
        /*072c*/ 	.word	0x00000078
        /*0730*/ 	.short	0x010a
        /*0732*/ 	.byte	0xff
	.zero		1


	//   ....[97]....
        /*0734*/ 	.word	0x00005b80
        /*0738*/ 	.word	0x00000003
        /*073c*/ 	.word	0x00000090
        /*0740*/ 	.short	0x010a
        /*0742*/ 	.byte	0xff
	.zero		1


	//   ....[98]....
        /*0744*/ 	.word	0x00005d00
        /*0748*/ 	.word	0x00000000
        /*074c*/ 	.word	0x00000000
        /*0750*/ 	.short	0x0101
        /*0752*/ 	.byte	0xff
	.zero		1


	//   ....[99]....
        /*0754*/ 	.word	0x000067e0
        /*0758*/ 	.word	0x000000ff
        /*075c*/ 	.word	0x00000040
        /*0760*/ 	.short	0x010a
        /*0762*/ 	.byte	0x2b
	.zero		1


	//   ....[100]....
        /*0764*/ 	.word	0x00006810
        /*0768*/ 	.word	0x00000036
        /*076c*/ 	.word	0x000000b0
        /*0770*/ 	.short	0x010a
        /*0772*/ 	.byte	0xff
	.zero		1


	//   ....[101]....
        /*0774*/ 	.word	0x00006920
        /*0778*/ 	.word	0x000000ff
        /*077c*/ 	.word	0x00000040
        /*0780*/ 	.short	0x010a
        /*0782*/ 	.byte	0x2b
	.zero		1


	//   ....[102]....
        /*0784*/ 	.word	0x000069f0
        /*0788*/ 	.word	0x00000036
        /*078c*/ 	.word	0x000000b0
        /*0790*/ 	.short	0x010a
        /*0792*/ 	.byte	0xff
	.zero		1


	//   ....[103]....
        /*0794*/ 	.word	0x000071b0
        /*0798*/ 	.word	0x00000000
        /*079c*/ 	.word	0x00000000
        /*07a0*/ 	.short	0x0101
        /*07a2*/ 	.byte	0xff
	.zero		1


	//   ....[104]....
        /*07a4*/ 	.word	0x000071c0
        /*07a8*/ 	.word	0x00000002
        /*07ac*/ 	.word	0x00000040
        /*07b0*/ 	.short	0x010a
        /*07b2*/ 	.byte	0xff
	.zero		1


	//   ....[105]....
        /*07b4*/ 	.word	0x00007280
        /*07b8*/ 	.word	0x00000002
        /*07bc*/ 	.word	0x00000040
        /*07c0*/ 	.short	0x010a
        /*07c2*/ 	.byte	0xff
	.zero		1


	//   ....[106]....
        /*07c4*/ 	.word	0x00007a80
        /*07c8*/ 	.word	0x00000000
        /*07cc*/ 	.word	0x00000000
        /*07d0*/ 	.short	0x0101
        /*07d2*/ 	.byte	0xff
	.zero		1


	//   ....[107]....
        /*07d4*/ 	.word	0x00007aa0
        /*07d8*/ 	.word	0x00000002
        /*07dc*/ 	.word	0x00000040
        /*07e0*/ 	.short	0x010a
        /*07e2*/ 	.byte	0xff
	.zero		1


	//   ....[108]....
        /*07e4*/ 	.word	0x00007b50
        /*07e8*/ 	.word	0x00000002
        /*07ec*/ 	.word	0x00000040
        /*07f0*/ 	.short	0x010a
        /*07f2*/ 	.byte	0xff
	.zero		1


	//   ....[109]....
        /*07f4*/ 	.word	0x00008350
        /*07f8*/ 	.word	0x00000000
        /*07fc*/ 	.word	0x00000000
        /*0800*/ 	.short	0x0101
        /*0802*/ 	.byte	0xff
	.zero		1


	//   ....[110]....
        /*0804*/ 	.word	0x00008370
        /*0808*/ 	.word	0x00000003
        /*080c*/ 	.word	0x00000040
        /*0810*/ 	.short	0x010a
        /*0812*/ 	.byte	0xff
	.zero		1


	//   ....[111]....
        /*0814*/ 	.word	0x00008420
        /*0818*/ 	.word	0x00000003
        /*081c*/ 	.word	0x00000040
        /*0820*/ 	.short	0x010a
        /*0822*/ 	.byte	0xff
	.zero		1


	//   ....[112]....
        /*0824*/ 	.word	0x000086d0
        /*0828*/ 	.word	0x00000036
        /*082c*/ 	.word	0x00000000
        /*0830*/ 	.short	0x0101
        /*0832*/ 	.byte	0xff
	.zero		1


	//   ....[113]....
        /*0834*/ 	.word	0x00008c70
        /*0838*/ 	.word	0x00000000
        /*083c*/ 	.word	0x00000000
        /*0840*/ 	.short	0x0101
        /*0842*/ 	.byte	0xff
	.zero		1


	//   ....[114]....
        /*0844*/ 	.word	0x00008f10
        /*0848*/ 	.word	0x000000ff
        /*084c*/ 	.word	0x00000000
        /*0850*/ 	.short	0x0101
        /*0852*/ 	.byte	0x06
	.zero		1


	//   ....[115]....
        /*0854*/ 	.word	0x00008f30
        /*0858*/ 	.word	0x00000000
        /*085c*/ 	.word	0x00000100
        /*0860*/ 	.short	0x010a
        /*0862*/ 	.byte	0xff
	.zero		1


	//   ....[116]....
        /*0864*/ 	.word	0x00008f90
        /*0868*/ 	.word	0x00000000
        /*086c*/ 	.word	0x00000020
        /*0870*/ 	.short	0x010a
        /*0872*/ 	.byte	0xff
	.zero		1


	//   ....[117]....
        /*0874*/ 	.word	0x00008ff0
        /*0878*/ 	.word	0x00000000
        /*087c*/ 	.word	0x00000020
        /*0880*/ 	.short	0x010a
        /*0882*/ 	.byte	0xff
	.zero		1


	//   ....[118]....
        /*0884*/ 	.word	0x00009040
        /*0888*/ 	.word	0x00000003
        /*088c*/ 	.word	0x00000090
        /*0890*/ 	.short	0x010a
        /*0892*/ 	.byte	0xff
	.zero		1


	//   ....[119]....
        /*0894*/ 	.word	0x000090a0
        /*0898*/ 	.word	0x00000000
        /*089c*/ 	.word	0x00000000
        /*08a0*/ 	.short	0x010a
        /*08a2*/ 	.byte	0xff
	.zero		1


	//   ....[120]....
        /*08a4*/ 	.word	0x00009100
        /*08a8*/ 	.word	0x00000000
        /*08ac*/ 	.word	0x00000000
        /*08b0*/ 	.short	0x010a
        /*08b2*/ 	.byte	0xff
	.zero		1


	//   ....[121]....
        /*08b4*/ 	.word	0x00009160
        /*08b8*/ 	.word	0x00000000
        /*08bc*/ 	.word	0x00000000
        /*08c0*/ 	.short	0x010a
        /*08c2*/ 	.byte	0xff
	.zero		1


	//   ....[122]....
        /*08c4*/ 	.word	0x000091b0
        /*08c8*/ 	.word	0x00000002
        /*08cc*/ 	.word	0x000000f0
        /*08d0*/ 	.short	0x010a
        /*08d2*/ 	.byte	0xff
	.zero		1


	//   ....[123]....
        /*08d4*/ 	.word	0x00009210
        /*08d8*/ 	.word	0x00000002
        /*08dc*/ 	.word	0x000000a0
        /*08e0*/ 	.short	0x010a
        /*08e2*/ 	.byte	0xff
	.zero		1


	//   ....[124]....
        /*08e4*/ 	.word	0x00009260
        /*08e8*/ 	.word	0x00000002
        /*08ec*/ 	.word	0x00000090
        /*08f0*/ 	.short	0x010a
        /*08f2*/ 	.byte	0xff
	.zero		1


	//   ....[125]....
        /*08f4*/ 	.word	0x000092c0
        /*08f8*/ 	.word	0x00000000
        /*08fc*/ 	.word	0x000000a0
        /*0900*/ 	.short	0x010a
        /*0902*/ 	.byte	0xff
	.zero		1


	//   ....[126]....
        /*0904*/ 	.word	0x00009320
        /*0908*/ 	.word	0x00000005
        /*090c*/ 	.word	0x00000008
        /*0910*/ 	.short	0x010a
        /*0912*/ 	.byte	0xff
	.zero		1


	//   ....[127]....
        /*0914*/ 	.word	0x00009400
        /*0918*/ 	.word	0x00000000
        /*091c*/ 	.word	0x00000008
        /*0920*/ 	.short	0x010a
        /*0922*/ 	.byte	0xff
	.zero		1


	//   ....[128]....
        /*0924*/ 	.word	0x00009450
        /*0928*/ 	.word	0x00000000
        /*092c*/ 	.word	0x00000090
        /*0930*/ 	.short	0x010a
        /*0932*/ 	.byte	0xff
	.zero		1


	//   ....[129]....
        /*0934*/ 	.word	0x000094b0
        /*0938*/ 	.word	0x00000000
        /*093c*/ 	.word	0x000000d0
        /*0940*/ 	.short	0x010a
        /*0942*/ 	.byte	0xff
	.zero		1


	//   ....[130]....
        /*0944*/ 	.word	0x00009510
        /*0948*/ 	.word	0x00000000
        /*094c*/ 	.word	0x00000000
        /*0950*/ 	.short	0x010a
        /*0952*/ 	.byte	0xff
	.zero		1


	//   ....[131]....
        /*0954*/ 	.word	0x00009570
        /*0958*/ 	.word	0x00000000
        /*095c*/ 	.word	0x00000000
        /*0960*/ 	.short	0x010a
        /*0962*/ 	.byte	0xff
	.zero		1


	//   ....[132]....
        /*0964*/ 	.word	0x000095d0
        /*0968*/ 	.word	0x00000000
        /*096c*/ 	.word	0x00000000
        /*0970*/ 	.short	0x010a
        /*0972*/ 	.byte	0xff
	.zero		1


	//   ....[133]....
        /*0974*/ 	.word	0x00009630
        /*0978*/ 	.word	0x00000000
        /*097c*/ 	.word	0x00000000
        /*0980*/ 	.short	0x010a
        /*0982*/ 	.byte	0xff
	.zero		1


	//   ....[134]....
        /*0984*/ 	.word	0x00009690
        /*0988*/ 	.word	0x00000000
        /*098c*/ 	.word	0x00000110
        /*0990*/ 	.short	0x010a
        /*0992*/ 	.byte	0xff
	.zero		1


	//   ....[135]....
        /*0994*/ 	.word	0x000096e0
        /*0998*/ 	.word	0x0000000c
        /*099c*/ 	.word	0x00000090
        /*09a0*/ 	.short	0x010a
        /*09a2*/ 	.byte	0xff
	.zero		1


	//   ....[136]....
        /*09a4*/ 	.word	0x00009740
        /*09a8*/ 	.word	0x00000000
        /*09ac*/ 	.word	0x00000088
        /*09b0*/ 	.short	0x010a
        /*09b2*/ 	.byte	0xff
	.zero		1


	//   ....[137]....
        /*09b4*/ 	.word	0x000097a0
        /*09b8*/ 	.word	0x00000000
        /*09bc*/ 	.word	0x00000060
        /*09c0*/ 	.short	0x010a
        /*09c2*/ 	.byte	0xff
	.zero		1


	//   ....[138]....
        /*09c4*/ 	.word	0x00009800
        /*09c8*/ 	.word	0x00000000
        /*09cc*/ 	.word	0x00000068
        /*09d0*/ 	.short	0x010a
        /*09d2*/ 	.byte	0xff
	.zero		1


	//   ....[139]....
        /*09d4*/ 	.word	0x00009860
        /*09d8*/ 	.word	0x00000000
        /*09dc*/ 	.word	0x00000070
        /*09e0*/ 	.short	0x010a
        /*09e2*/ 	.byte	0xff
	.zero		1


	//   ....[140]....
        /*09e4*/ 	.word	0x000098c0
        /*09e8*/ 	.word	0x00000000
        /*09ec*/ 	.word	0x00000078
        /*09f0*/ 	.short	0x010a
        /*09f2*/ 	.byte	0xff
	.zero		1


	//   ....[141]....
        /*09f4*/ 	.word	0x00009920
        /*09f8*/ 	.word	0x00000000
        /*09fc*/ 	.word	0x00000060
        /*0a00*/ 	.short	0x010a
        /*0a02*/ 	.byte	0xff
	.zero		1


	//   ....[142]....
        /*0a04*/ 	.word	0x00009980
        /*0a08*/ 	.word	0x00000000
        /*0a0c*/ 	.word	0x00000068
        /*0a10*/ 	.short	0x010a
        /*0a12*/ 	.byte	0xff
	.zero		1


	//   ....[143]....
        /*0a14*/ 	.word	0x000099e0
        /*0a18*/ 	.word	0x00000000
        /*0a1c*/ 	.word	0x00000070
        /*0a20*/ 	.short	0x010a
        /*0a22*/ 	.byte	0xff
	.zero		1


	//   ....[144]....
        /*0a24*/ 	.word	0x00009a30
        /*0a28*/ 	.word	0x00000003
        /*0a2c*/ 	.word	0x00000090
        /*0a30*/ 	.short	0x010a
        /*0a32*/ 	.byte	0xff
	.zero		1


	//   ....[145]....
        /*0a34*/ 	.word	0x00009a90
        /*0a38*/ 	.word	0x00000002
        /*0a3c*/ 	.word	0x00000040
        /*0a40*/ 	.short	0x010a
        /*0a42*/ 	.byte	0xff
	.zero		1


	//   ....[146]....
        /*0a44*/ 	.word	0x00009ae0
        /*0a48*/ 	.word	0x00000036
        /*0a4c*/ 	.word	0x000000b0
        /*0a50*/ 	.short	0x010a
        /*0a52*/ 	.byte	0xff
	.zero		1


	//   ....[147]....
        /*0a54*/ 	.word	0x00009b30
        /*0a58*/ 	.word	0x00000002
        /*0a5c*/ 	.word	0x00000040
        /*0a60*/ 	.short	0x010a
        /*0a62*/ 	.byte	0xff
	.zero		1


	//   ....[148]....
        /*0a64*/ 	.word	0x00009b80
        /*0a68*/ 	.word	0x00000002
        /*0a6c*/ 	.word	0x00000040
        /*0a70*/ 	.short	0x010a
        /*0a72*/ 	.byte	0xff
	.zero		1


	//   ....[149]....
        /*0a74*/ 	.word	0x00009bd0
        /*0a78*/ 	.word	0x00000003
        /*0a7c*/ 	.word	0x00000040
        /*0a80*/ 	.short	0x010a
        /*0a82*/ 	.byte	0xff
	.zero		1


	//----- nvinfo : EIATTR_NUM_MBARRIERS
	.align		4
.L_47:
        /*0a84*/ 	.byte	0x03, 0x38
        /*0a86*/ 	.short	0x0023


	//----- nvinfo : EIATTR_EXIT_INSTR_OFFSETS
	.align		4
        /*0a88*/ 	.byte	0x04, 0x1c
        /*0a8a*/ 	.short	(.L_49 - .L_48)


	//   ....[0]....
.L_48:
        /*0a8c*/ 	.word	0x00002ce0


	//   ....[1]....
        /*0a90*/ 	.word	0x000031d0


	//   ....[2]....
        /*0a94*/ 	.word	0x00003230


	//   ....[3]....
        /*0a98*/ 	.word	0x000045a0


	//   ....[4]....
        /*0a9c*/ 	.word	0x00005890


	//   ....[5]....
        /*0aa0*/ 	.word	0x000058d0


	//   ....[6]....
        /*0aa4*/ 	.word	0x00008e10


	//   ....[7]....
        /*0aa8*/ 	.word	0x00008e80


	//   ....[8]....
        /*0aac*/ 	.word	0x00008eb0


	//   ....[9]....
        /*0ab0*/ 	.word	0x00008f20


	//----- nvinfo : EIATTR_MAX_THREADS
	.align		4
.L_49:
        /*0ab4*/ 	.byte	0x04, 0x05
        /*0ab6*/ 	.short	(.L_51 - .L_50)
.L_50:
        /*0ab8*/ 	.word	0x00000100
        /*0abc*/ 	.word	0x00000001
        /*0ac0*/ 	.word	0x00000001


	//----- nvinfo : EIATTR_CRS_STACK_SIZE
	.align		4
.L_51:
        /*0ac4*/ 	.byte	0x04, 0x1e
        /*0ac6*/ 	.short	(.L_53 - .L_52)
.L_52:
        /*0ac8*/ 	.word	0x00000000


	//----- nvinfo : EIATTR_CBANK_PARAM_SIZE
	.align		4
.L_53:
        /*0acc*/ 	.byte	0x03, 0x19
        /*0ace*/ 	.short	0x0800


	//----- nvinfo : EIATTR_PARAM_CBANK
	.align		4
        /*0ad0*/ 	.byte	0x04, 0x0a
        /*0ad2*/ 	.short	(.L_55 - .L_54)
	.align		4
.L_54:
        /*0ad4*/ 	.word	index@(.nv.constant0._ZN7cutlass13device_kernelINS_4gemm6kernel13GemmUniversalIN4cute5tupleIJiiiiEEENS1_10collective13CollectiveMmaINS1_35MainloopSm100TmaUmmaWarpSpecializedILi4ELi2ELi4ENS5_IJNS4_1CILi4EEENSA_ILi2EEENSA_ILi1EEEEEEEENS5_IJNSA_ILi128EEESG_NSA_ILi64EEEEEENS_6half_tENS5_IJSD_llEEESJ_NS5_IJlSD_lEEENS4_8TiledMMAINS4_8MMA_AtomIJNS4_26SM100_MMA_F16BF16_2x1SM_SSISJ_SJ_fLi128ELi128ELNS4_4UMMA5MajorE1ELSQ_0ELNSP_7ScaleInE0ELSR_0EEEEEENS4_6LayoutINS5_IJSD_SD_SD_EEENS5_IJNSA_ILi0EEESW_SW_EEEEENS5_IJNS4_10UnderscoreESZ_SZ_EEEEENS4_28SM100_TMA_2SM_LOAD_MULTICASTENS4_14ComposedLayoutINS4_7SwizzleILi3ELi4ELi3EEENS4_18smem_ptr_flag_bitsILi16EEENSU_INS5_IJSH_NSA_ILi8EEEEEENS5_IJSD_SH_EEEEEEEvNS4_8identityES12_NS13_IS15_S17_NSU_INS5_IJS18_SH_EEENS5_IJSH_SD_EEEEEEEvS1D_EENS_8epilogue10collective18CollectiveEpilogueINS1J_23Sm100TmaWarpSpecializedILi4ELi2ELi16ELb1ELb0EEEJNS5_IJSH_SG_SH_EEENS5_IJNSU_ISH_SD_EENSU_INS5_IJNSA_ILi16EEESC_EEES1A_EEEEESJ_SL_SJ_SL_NS1J_6fusion15FusionCallbacksIS1N_NS1U_17LinearCombinationISJ_fSJ_fLNS_15FloatRoundStyleE2EEES1O_S1T_JEEENS4_5SM1004TMEM4LOAD26SM100_TMEM_LOAD_32dp32b16xENS4_13SM90_TMA_LOADENS13_INS14_ILi1ELi4ELi3EEES17_NSU_INS5_IJS18_S1Q_EEENS5_IJS1Q_SD_EEEEEEENS4_39AutoVectorizingCopyWithAssumedAlignmentILi128EEENS4_14SM90_TMA_STOREES29_S2B_S2B_EEEvvEEEEvNT_6ParamsE)
        /*0ad8*/ 	.short	0x0380
        /*0ada*/ 	.short	0x0800


	//----- nvinfo : EIATTR_SW_WAR
	.align		4
.L_55:
        /*0adc*/ 	.byte	0x04, 0x36
        /*0ade*/ 	.short	(.L_57 - .L_56)
.L_56:
        /*0ae0*/ 	.word	0x00000008
.L_57:


//--------------------- .nv.callgraph             --------------------------
	.section	.nv.callgraph,"",@"SHT_CUDA_CALLGRAPH"
	.align	4
	.sectionentsize	8
	.align		4
        /*0000*/ 	.word	0x00000000
	.align		4
        /*0004*/ 	.word	0xffffffff
	.align		4
        /*0008*/ 	.word	index@(_ZN7cutlass13device_kernelINS_4gemm6kernel13GemmUniversalIN4cute5tupleIJiiiiEEENS1_10collective13CollectiveMmaINS1_35MainloopSm100TmaUmmaWarpSpecializedILi4ELi2ELi4ENS5_IJNS4_1CILi4EEENSA_ILi2EEENSA_ILi1EEEEEEEENS5_IJNSA_ILi128EEESG_NSA_ILi64EEEEEENS_6half_tENS5_IJSD_llEEESJ_NS5_IJlSD_lEEENS4_8TiledMMAINS4_8MMA_AtomIJNS4_26SM100_MMA_F16BF16_2x1SM_SSISJ_SJ_fLi128ELi128ELNS4_4UMMA5MajorE1ELSQ_0ELNSP_7ScaleInE0ELSR_0EEEEEENS4_6LayoutINS5_IJSD_SD_SD_EEENS5_IJNSA_ILi0EEESW_SW_EEEEENS5_IJNS4_10UnderscoreESZ_SZ_EEEEENS4_28SM100_TMA_2SM_LOAD_MULTICASTENS4_14ComposedLayoutINS4_7SwizzleILi3ELi4ELi3EEENS4_18smem_ptr_flag_bitsILi16EEENSU_INS5_IJSH_NSA_ILi8EEEEEENS5_IJSD_SH_EEEEEEEvNS4_8identityES12_NS13_IS15_S17_NSU_INS5_IJS18_SH_EEENS5_IJSH_SD_EEEEEEEvS1D_EENS_8epilogue10collective18CollectiveEpilogueINS1J_23Sm100TmaWarpSpecializedILi4ELi2ELi16ELb1ELb0EEEJNS5_IJSH_SG_SH_EEENS5_IJNSU_ISH_SD_EENSU_INS5_IJNSA_ILi16EEESC_EEES1A_EEEEESJ_SL_SJ_SL_NS1J_6fusion15FusionCallbacksIS1N_NS1U_17LinearCombinationISJ_fSJ_fLNS_15FloatRoundStyleE2EEES1O_S1T_JEEENS4_5SM1004TMEM4LOAD26SM100_TMEM_LOAD_32dp32b16xENS4_13SM90_TMA_LOADENS13_INS14_ILi1ELi4ELi3EEES17_NSU_INS5_IJS18_S1Q_EEENS5_IJS1Q_SD_EEEEEEENS4_39AutoVectorizingCopyWithAssumedAlignmentILi128EEENS4_14SM90_TMA_STOREES29_S2B_S2B_EEEvvEEEEvNT_6ParamsE)
	.align		4
        /*000c*/ 	.word	index@(__assertfail)
	.align		4
        /*0010*/ 	.word	0x00000000
	.align		4
        /*0014*/ 	.word	0xfffffffe
	.align		4
        /*0018*/ 	.word	0x00000000
	.align		4
        /*001c*/ 	.word	0xfffffffd
	.align		4
        /*0020*/ 	.word	0x00000000
	.align		4
        /*0024*/ 	.word	0xfffffffc


//--------------------- .nv.constant4             --------------------------
	.section	.nv.constant4,"a",@progbits
	.align	8
	.align		8
.nv.constant4:
        /*0000*/ 	.dword	__assertfail
	.align		8
        /*0008*/ 	.dword	__unnamed_1
	.align		8
        /*0010*/ 	.dword	__unnamed_2
	.align		8
        /*0018*/ 	.dword	_ZN40_INTERNAL_15d3beab_4_k_cu_5319e53a_354854cuda3std3__45__cpo5beginE
	.align		8
        /*0020*/ 	.dword	_ZN40_INTERNAL_15d3beab_4_k_cu_5319e53a_354854cuda3std3__45__cpo3endE
	.align		8
        /*0028*/ 	.dword	_ZN40_INTERNAL_15d3beab_4_k_cu_5319e53a_354854cuda3std3__45__cpo6cbeginE
	.align		8
        /*0030*/ 	.dword	_ZN40_INTERNAL_15d3beab_4_k_cu_5319e53a_354854cuda3std3__45__cpo4cendE
	.align		8
        /*0038*/ 	.dword	_ZN40_INTERNAL_15d3beab_4_k_cu_5319e53a_354854cuda3std3__442_GLOBAL__N__15d3beab_4_k_cu_5319e53a_354856ignoreE
	.align		8
        /*0040*/ 	.dword	_ZN40_INTERNAL_15d3beab_4_k_cu_5319e53a_354854cuda3std3__419piecewise_constructE
	.align		8
        /*0048*/ 	.dword	_ZN40_INTERNAL_15d3beab_4_k_cu_5319e53a_354854cuda3std3__48in_placeE
	.align		8
        /*0050*/ 	.dword	_ZN40_INTERNAL_15d3beab_4_k_cu_5319e53a_354854cuda3std6ranges3__45__cpo4swapE
	.align		8
        /*0058*/ 	.dword	_ZN40_INTERNAL_15d3beab_4_k_cu_5319e53a_354854cuda3std6ranges3__45__cpo9iter_moveE
	.align		8
        /*0060*/ 	.dword	_ZN40_INTERNAL_15d3beab_4_k_cu_5319e53a_354854cute7productE
	.align		8
        /*0068*/ 	.dword	_ZN40_INTERNAL_15d3beab_4_k_cu_5319e53a_354854cute1_E
	.align		8
        /*0070*/ 	.dword	$str$25
	.align		8
        /*0078*/ 	.dword	$str$26
	.align		8
        /*0080*/ 	.dword	$str$27
	.align		8
        /*0088*/ 	.dword	$str$28


//--------------------- .text._ZN7cutlass13device_kernelINS_4gemm6kernel13GemmUniversalIN4cute5tupleIJiiiiEEENS1_10collective13CollectiveMmaINS1_35MainloopSm100TmaUmmaWarpSpecializedILi4ELi2ELi4ENS5_IJNS4_1CILi4EEENSA_ILi2EEENSA_ILi1EEEEEEEENS5_IJNSA_ILi128EEESG_NSA_ILi64EEEEEENS_6half_tENS5_IJSD_llEEESJ_NS5_IJlSD_lEEENS4_8TiledMMAINS4_8MMA_AtomIJNS4_26SM100_MMA_F16BF16_2x1SM_SSISJ_SJ_fLi128ELi128ELNS4_4UMMA5MajorE1ELSQ_0ELNSP_7ScaleInE0ELSR_0EEEEEENS4_6LayoutINS5_IJSD_SD_SD_EEENS5_IJNSA_ILi0EEESW_SW_EEEEENS5_IJNS4_10UnderscoreESZ_SZ_EEEEENS4_28SM100_TMA_2SM_LOAD_MULTICASTENS4_14ComposedLayoutINS4_7SwizzleILi3ELi4ELi3EEENS4_18smem_ptr_flag_bitsILi16EEENSU_INS5_IJSH_NSA_ILi8EEEEEENS5_IJSD_SH_EEEEEEEvNS4_8identityES12_NS13_IS15_S17_NSU_INS5_IJS18_SH_EEENS5_IJSH_SD_EEEEEEEvS1D_EENS_8epilogue10collective18CollectiveEpilogueINS1J_23Sm100TmaWarpSpecializedILi4ELi2ELi16ELb1ELb0EEEJNS5_IJSH_SG_SH_EEENS5_IJNSU_ISH_SD_EENSU_INS5_IJNSA_ILi16EEESC_EEES1A_EEEEESJ_SL_SJ_SL_NS1J_6fusion15FusionCallbacksIS1N_NS1U_17LinearCombinationISJ_fSJ_fLNS_15FloatRoundStyleE2EEES1O_S1T_JEEENS4_5SM1004TMEM4LOAD26SM100_TMEM_LOAD_32dp32b16xENS4_13SM90_TMA_LOADENS13_INS14_ILi1ELi4ELi3EEES17_NSU_INS5_IJS18_S1Q_EEENS5_IJS1Q_SD_EEEEEEENS4_39AutoVectorizingCopyWithAssumedAlignmentILi128EEENS4_14SM90_TMA_STOREES29_S2B_S2B_EEEvvEEEEvNT_6ParamsE --------------------------
	.section	.text._ZN7cutlass13device_kernelINS_4gemm6kernel13GemmUniversalIN4cute5tupleIJiiiiEEENS1_10collective13CollectiveMmaINS1_35MainloopSm100TmaUmmaWarpSpecializedILi4ELi2ELi4ENS5_IJNS4_1CILi4EEENSA_ILi2EEENSA_ILi1EEEEEEEENS5_IJNSA_ILi128EEESG_NSA_ILi64EEEEEENS_6half_tENS5_IJSD_llEEESJ_NS5_IJlSD_lEEENS4_8TiledMMAINS4_8MMA_AtomIJNS4_26SM100_MMA_F16BF16_2x1SM_SSISJ_SJ_fLi128ELi128ELNS4_4UMMA5MajorE1ELSQ_0ELNSP_7ScaleInE0ELSR_0EEEEEENS4_6LayoutINS5_IJSD_SD_SD_EEENS5_IJNSA_ILi0EEESW_SW_EEEEENS5_IJNS4_10UnderscoreESZ_SZ_EEEEENS4_28SM100_TMA_2SM_LOAD_MULTICASTENS4_14ComposedLayoutINS4_7SwizzleILi3ELi4ELi3EEENS4_18smem_ptr_flag_bitsILi16EEENSU_INS5_IJSH_NSA_ILi8EEEEEENS5_IJSD_SH_EEEEEEEvNS4_8identityES12_NS13_IS15_S17_NSU_INS5_IJS18_SH_EEENS5_IJSH_SD_EEEEEEEvS1D_EENS_8epilogue10collective18CollectiveEpilogueINS1J_23Sm100TmaWarpSpecializedILi4ELi2ELi16ELb1ELb0EEEJNS5_IJSH_SG_SH_EEENS5_IJNSU_ISH_SD_EENSU_INS5_IJNSA_ILi16EEESC_EEES1A_EEEEESJ_SL_SJ_SL_NS1J_6fusion15FusionCallbacksIS1N_NS1U_17LinearCombinationISJ_fSJ_fLNS_15FloatRoundStyleE2EEES1O_S1T_JEEENS4_5SM1004TMEM4LOAD26SM100_TMEM_LOAD_32dp32b16xENS4_13SM90_TMA_LOADENS13_INS14_ILi1ELi4ELi3EEES17_NSU_INS5_IJS18_S1Q_EEENS5_IJS1Q_SD_EEEEEEENS4_39AutoVectorizingCopyWithAssumedAlignmentILi128EEENS4_14SM90_TMA_STOREES29_S2B_S2B_EEEvvEEEEvNT_6ParamsE,"ax",@progbits
	.align	128
.text._ZN7cutlass13device_kernelINS_4gemm6kernel13GemmUniversalIN4cute5tupleIJiiiiEEENS1_10collective13CollectiveMmaINS1_35MainloopSm100TmaUmmaWarpSpecializedILi4ELi2ELi4ENS5_IJNS4_1CILi4EEENSA_ILi2EEENSA_ILi1EEEEEEEENS5_IJNSA_ILi128EEESG_NSA_ILi64EEEEEENS_6half_tENS5_IJSD_llEEESJ_NS5_IJlSD_lEEENS4_8TiledMMAINS4_8MMA_AtomIJNS4_26SM100_MMA_F16BF16_2x1SM_SSISJ_SJ_fLi128ELi128ELNS4_4UMMA5MajorE1ELSQ_0ELNSP_7ScaleInE0ELSR_0EEEEEENS4_6LayoutINS5_IJSD_SD_SD_EEENS5_IJNSA_ILi0EEESW_SW_EEEEENS5_IJNS4_10UnderscoreESZ_SZ_EEEEENS4_28SM100_TMA_2SM_LOAD_MULTICASTENS4_14ComposedLayoutINS4_7SwizzleILi3ELi4ELi3EEENS4_18smem_ptr_flag_bitsILi16EEENSU_INS5_IJSH_NSA_ILi8EEEEEENS5_IJSD_SH_EEEEEEEvNS4_8identityES12_NS13_IS15_S17_NSU_INS5_IJS18_SH_EEENS5_IJSH_SD_EEEEEEEvS1D_EENS_8epilogue10collective18CollectiveEpilogueINS1J_23Sm100TmaWarpSpecializedILi4ELi2ELi16ELb1ELb0EEEJNS5_IJSH_SG_SH_EEENS5_IJNSU_ISH_SD_EENSU_INS5_IJNSA_ILi16EEESC_EEES1A_EEEEESJ_SL_SJ_SL_NS1J_6fusion15FusionCallbacksIS1N_NS1U_17LinearCombinationISJ_fSJ_fLNS_15FloatRoundStyleE2EEES1O_S1T_JEEENS4_5SM1004TMEM4LOAD26SM100_TMEM_LOAD_32dp32b16xENS4_13SM90_TMA_LOADENS13_INS14_ILi1ELi4ELi3EEES17_NSU_INS5_IJS18_S1Q_EEENS5_IJS1Q_SD_EEEEEEENS4_39AutoVectorizingCopyWithAssumedAlignmentILi128EEENS4_14SM90_TMA_STOREES29_S2B_S2B_EEEvvEEEEvNT_6ParamsE:
        .type           _ZN7cutlass13device_kernelINS_4gemm6kernel13GemmUniversalIN4cute5tupleIJiiiiEEENS1_10collective13CollectiveMmaINS1_35MainloopSm100TmaUmmaWarpSpecializedILi4ELi2ELi4ENS5_IJNS4_1CILi4EEENSA_ILi2EEENSA_ILi1EEEEEEEENS5_IJNSA_ILi128EEESG_NSA_ILi64EEEEEENS_6half_tENS5_IJSD_llEEESJ_NS5_IJlSD_lEEENS4_8TiledMMAINS4_8MMA_AtomIJNS4_26SM100_MMA_F16BF16_2x1SM_SSISJ_SJ_fLi128ELi128ELNS4_4UMMA5MajorE1ELSQ_0ELNSP_7ScaleInE0ELSR_0EEEEEENS4_6LayoutINS5_IJSD_SD_SD_EEENS5_IJNSA_ILi0EEESW_SW_EEEEENS5_IJNS4_10UnderscoreESZ_SZ_EEEEENS4_28SM100_TMA_2SM_LOAD_MULTICASTENS4_14ComposedLayoutINS4_7SwizzleILi3ELi4ELi3EEENS4_18smem_ptr_flag_bitsILi16EEENSU_INS5_IJSH_NSA_ILi8EEEEEENS5_IJSD_SH_EEEEEEEvNS4_8identityES12_NS13_IS15_S17_NSU_INS5_IJS18_SH_EEENS5_IJSH_SD_EEEEEEEvS1D_EENS_8epilogue10collective18CollectiveEpilogueINS1J_23Sm100TmaWarpSpecializedILi4ELi2ELi16ELb1ELb0EEEJNS5_IJSH_SG_SH_EEENS5_IJNSU_ISH_SD_EENSU_INS5_IJNSA_ILi16EEESC_EEES1A_EEEEESJ_SL_SJ_SL_NS1J_6fusion15FusionCallbacksIS1N_NS1U_17LinearCombinationISJ_fSJ_fLNS_15FloatRoundStyleE2EEES1O_S1T_JEEENS4_5SM1004TMEM4LOAD26SM100_TMEM_LOAD_32dp32b16xENS4_13SM90_TMA_LOADENS13_INS14_ILi1ELi4ELi3EEES17_NSU_INS5_IJS18_S1Q_EEENS5_IJS1Q_SD_EEEEEEENS4_39AutoVectorizingCopyWithAssumedAlignmentILi128EEENS4_14SM90_TMA_STOREES29_S2B_S2B_EEEvvEEEEvNT_6ParamsE,@function
        .size           _ZN7cutlass13device_kernelINS_4gemm6kernel13GemmUniversalIN4cute5tupleIJiiiiEEENS1_10collective13CollectiveMmaINS1_35MainloopSm100TmaUmmaWarpSpecializedILi4ELi2ELi4ENS5_IJNS4_1CILi4EEENSA_ILi2EEENSA_ILi1EEEEEEEENS5_IJNSA_ILi128EEESG_NSA_ILi64EEEEEENS_6half_tENS5_IJSD_llEEESJ_NS5_IJlSD_lEEENS4_8TiledMMAINS4_8MMA_AtomIJNS4_26SM100_MMA_F16BF16_2x1SM_SSISJ_SJ_fLi128ELi128ELNS4_4UMMA5MajorE1ELSQ_0ELNSP_7ScaleInE0ELSR_0EEEEEENS4_6LayoutINS5_IJSD_SD_SD_EEENS5_IJNSA_ILi0EEESW_SW_EEEEENS5_IJNS4_10UnderscoreESZ_SZ_EEEEENS4_28SM100_TMA_2SM_LOAD_MULTICASTENS4_14ComposedLayoutINS4_7SwizzleILi3ELi4ELi3EEENS4_18smem_ptr_flag_bitsILi16EEENSU_INS5_IJSH_NSA_ILi8EEEEEENS5_IJSD_SH_EEEEEEEvNS4_8identityES12_NS13_IS15_S17_NSU_INS5_IJS18_SH_EEENS5_IJSH_SD_EEEEEEEvS1D_EENS_8epilogue10collective18CollectiveEpilogueINS1J_23Sm100TmaWarpSpecializedILi4ELi2ELi16ELb1ELb0EEEJNS5_IJSH_SG_SH_EEENS5_IJNSU_ISH_SD_EENSU_INS5_IJNSA_ILi16EEESC_EEES1A_EEEEESJ_SL_SJ_SL_NS1J_6fusion15FusionCallbacksIS1N_NS1U_17LinearCombinationISJ_fSJ_fLNS_15FloatRoundStyleE2EEES1O_S1T_JEEENS4_5SM1004TMEM4LOAD26SM100_TMEM_LOAD_32dp32b16xENS4_13SM90_TMA_LOADENS13_INS14_ILi1ELi4ELi3EEES17_NSU_INS5_IJS18_S1Q_EEENS5_IJS1Q_SD_EEEEEEENS4_39AutoVectorizingCopyWithAssumedAlignmentILi128EEENS4_14SM90_TMA_STOREES29_S2B_S2B_EEEvvEEEEvNT_6ParamsE,(.L_x_197 - _ZN7cutlass13device_kernelINS_4gemm6kernel13GemmUniversalIN4cute5tupleIJiiiiEEENS1_10collective13CollectiveMmaINS1_35MainloopSm100TmaUmmaWarpSpecializedILi4ELi2ELi4ENS5_IJNS4_1CILi4EEENSA_ILi2EEENSA_ILi1EEEEEEEENS5_IJNSA_ILi128EEESG_NSA_ILi64EEEEEENS_6half_tENS5_IJSD_llEEESJ_NS5_IJlSD_lEEENS4_8TiledMMAINS4_8MMA_AtomIJNS4_26SM100_MMA_F16BF16_2x1SM_SSISJ_SJ_fLi128ELi128ELNS4_4UMMA5MajorE1ELSQ_0ELNSP_7ScaleInE0ELSR_0EEEEEENS4_6LayoutINS5_IJSD_SD_SD_EEENS5_IJNSA_ILi0EEESW_SW_EEEEENS5_IJNS4_10UnderscoreESZ_SZ_EEEEENS4_28SM100_TMA_2SM_LOAD_MULTICASTENS4_14ComposedLayoutINS4_7SwizzleILi3ELi4ELi3EEENS4_18smem_ptr_flag_bitsILi16EEENSU_INS5_IJSH_NSA_ILi8EEEEEENS5_IJSD_SH_EEEEEEEvNS4_8identityES12_NS13_IS15_S17_NSU_INS5_IJS18_SH_EEENS5_IJSH_SD_EEEEEEEvS1D_EENS_8epilogue10collective18CollectiveEpilogueINS1J_23Sm100TmaWarpSpecializedILi4ELi2ELi16ELb1ELb0EEEJNS5_IJSH_SG_SH_EEENS5_IJNSU_ISH_SD_EENSU_INS5_IJNSA_ILi16EEESC_EEES1A_EEEEESJ_SL_SJ_SL_NS1J_6fusion15FusionCallbacksIS1N_NS1U_17LinearCombinationISJ_fSJ_fLNS_15FloatRoundStyleE2EEES1O_S1T_JEEENS4_5SM1004TMEM4LOAD26SM100_TMEM_LOAD_32dp32b16xENS4_13SM90_TMA_LOADENS13_INS14_ILi1ELi4ELi3EEES17_NSU_INS5_IJS18_S1Q_EEENS5_IJS1Q_SD_EEEEEEENS4_39AutoVectorizingCopyWithAssumedAlignmentILi128EEENS4_14SM90_TMA_STOREES29_S2B_S2B_EEEvvEEEEvNT_6ParamsE)
        .other          _ZN7cutlass13device_kernelINS_4gemm6kernel13GemmUniversalIN4cute5tupleIJiiiiEEENS1_10collective13CollectiveMmaINS1_35MainloopSm100TmaUmmaWarpSpecializedILi4ELi2ELi4ENS5_IJNS4_1CILi4EEENSA_ILi2EEENSA_ILi1EEEEEEEENS5_IJNSA_ILi128EEESG_NSA_ILi64EEEEEENS_6half_tENS5_IJSD_llEEESJ_NS5_IJlSD_lEEENS4_8TiledMMAINS4_8MMA_AtomIJNS4_26SM100_MMA_F16BF16_2x1SM_SSISJ_SJ_fLi128ELi128ELNS4_4UMMA5MajorE1ELSQ_0ELNSP_7ScaleInE0ELSR_0EEEEEENS4_6LayoutINS5_IJSD_SD_SD_EEENS5_IJNSA_ILi0EEESW_SW_EEEEENS5_IJNS4_10UnderscoreESZ_SZ_EEEEENS4_28SM100_TMA_2SM_LOAD_MULTICASTENS4_14ComposedLayoutINS4_7SwizzleILi3ELi4ELi3EEENS4_18smem_ptr_flag_bitsILi16EEENSU_INS5_IJSH_NSA_ILi8EEEEEENS5_IJSD_SH_EEEEEEEvNS4_8identityES12_NS13_IS15_S17_NSU_INS5_IJS18_SH_EEENS5_IJSH_SD_EEEEEEEvS1D_EENS_8epilogue10collective18CollectiveEpilogueINS1J_23Sm100TmaWarpSpecializedILi4ELi2ELi16ELb1ELb0EEEJNS5_IJSH_SG_SH_EEENS5_IJNSU_ISH_SD_EENSU_INS5_IJNSA_ILi16EEESC_EEES1A_EEEEESJ_SL_SJ_SL_NS1J_6fusion15FusionCallbacksIS1N_NS1U_17LinearCombinationISJ_fSJ_fLNS_15FloatRoundStyleE2EEES1O_S1T_JEEENS4_5SM1004TMEM4LOAD26SM100_TMEM_LOAD_32dp32b16xENS4_13SM90_TMA_LOADENS13_INS14_ILi1ELi4ELi3EEES17_NSU_INS5_IJS18_S1Q_EEENS5_IJS1Q_SD_EEEEEEENS4_39AutoVectorizingCopyWithAssumedAlignmentILi128EEENS4_14SM90_TMA_STOREES29_S2B_S2B_EEEvvEEEEvNT_6ParamsE,@"STO_CUDA_ENTRY STV_DEFAULT"
_ZN7cutlass13device_kernelINS_4gemm6kernel13GemmUniversalIN4cute5tupleIJiiiiEEENS1_10collective13CollectiveMmaINS1_35MainloopSm100TmaUmmaWarpSpecializedILi4ELi2ELi4ENS5_IJNS4_1CILi4EEENSA_ILi2EEENSA_ILi1EEEEEEEENS5_IJNSA_ILi128EEESG_NSA_ILi64EEEEEENS_6half_tENS5_IJSD_llEEESJ_NS5_IJlSD_lEEENS4_8TiledMMAINS4_8MMA_AtomIJNS4_26SM100_MMA_F16BF16_2x1SM_SSISJ_SJ_fLi128ELi128ELNS4_4UMMA5MajorE1ELSQ_0ELNSP_7ScaleInE0ELSR_0EEEEEENS4_6LayoutINS5_IJSD_SD_SD_EEENS5_IJNSA_ILi0EEESW_SW_EEEEENS5_IJNS4_10UnderscoreESZ_SZ_EEEEENS4_28SM100_TMA_2SM_LOAD_MULTICASTENS4_14ComposedLayoutINS4_7SwizzleILi3ELi4ELi3EEENS4_18smem_ptr_flag_bitsILi16EEENSU_INS5_IJSH_NSA_ILi8EEEEEENS5_IJSD_SH_EEEEEEEvNS4_8identityES12_NS13_IS15_S17_NSU_INS5_IJS18_SH_EEENS5_IJSH_SD_EEEEEEEvS1D_EENS_8epilogue10collective18CollectiveEpilogueINS1J_23Sm100TmaWarpSpecializedILi4ELi2ELi16ELb1ELb0EEEJNS5_IJSH_SG_SH_EEENS5_IJNSU_ISH_SD_EENSU_INS5_IJNSA_ILi16EEESC_EEES1A_EEEEESJ_SL_SJ_SL_NS1J_6fusion15FusionCallbacksIS1N_NS1U_17LinearCombinationISJ_fSJ_fLNS_15FloatRoundStyleE2EEES1O_S1T_JEEENS4_5SM1004TMEM4LOAD26SM100_TMEM_LOAD_32dp32b16xENS4_13SM90_TMA_LOADENS13_INS14_ILi1ELi4ELi3EEES17_NSU_INS5_IJS18_S1Q_EEENS5_IJS1Q_SD_EEEEEEENS4_39AutoVectorizingCopyWithAssumedAlignmentILi128EEENS4_14SM90_TMA_STOREES29_S2B_S2B_EEEvvEEEEvNT_6ParamsE:
[----:B------:R-:W1:Y:S01]  /*0000*/  LDC R1, c[0x0][0x37c] ;  /* 0x0000df00ff017b82 */ /* 0x000e620000000800 */
[----:B------:R-:W2:Y:S01]  /*0010*/  S2R R61, SR_TID.X ;  /* 0x00000000003d7919 */ /* 0x000ea20000002100 */
[----:B------:R-:W3:Y:S06]  /*0020*/  LDCU.64 UR8, c[0x0][0x890] ;  /* 0x00011200ff0877ac */ /* 0x000eec0008000a00 */
[----:B------:R-:W4:Y:S01]  /*0030*/  S2UR UR47, SR_CgaCtaId ;  /* 0x00000000002f79c3 */ /* 0x000f220000008800 */
[----:B------:R-:W-:Y:S02]  /*0040*/  PRMT R50, RZ, 0x7610, R50 ;  /* 0x00007610ff327816 */ /* 0x000fe40000000032 */
[----:B------:R-:W-:-:S02]  /*0050*/  ELECT P0, URZ, PT ;  /* 0x0000000000ff782f */ /* 0x000fc40003800000 */
[----:B---3--:R-:W-:-:S04]  /*0060*/  ISETP.NE.U32.AND P1, PT, RZ, UR8, PT ;  /* 0x00000008ff007c0c */ /* 0x008fc8000bf25070 */
[----:B------:R-:W-:Y:S01]  /*0070*/  ISETP.NE.AND.EX P2, PT, RZ, UR9, PT, P1 ;  /* 0x00000009ff007c0c */ /* 0x000fe2000bf45310 */
[----:B----4-:R-:W-:Y:S02]  /*0080*/  ULOP3.LUT UR46, UR47, 0x1, URZ, 0xc0, !UPT ;  /* 0x000000012f2e7892 */ /* 0x010fe4000f8ec0ff */
[----:B------:R-:W-:Y:S01]  /*0090*/  ULOP3.LUT UR48, UR47, 0x1, URZ, 0x3c, !UPT ;  /* 0x000000012f307892 */ /* 0x000fe2000f8e3cff */
[----:B--2---:R-:W-:-:S05]  /*00a0*/  SHF.R.U32.HI R51, RZ, 0x5, R61 ;  /* 0x00000005ff337819 */ /* 0x004fca000001163d */
[----:B------:R-:W2:Y:S02]  /*00b0*/  SHFL.IDX PT, R0, R51, RZ, 0x1f ;  /* 0x00001fff33007589 */ /* 0x000ea400000e0000 */
[----:B--2---:R-:W-:Y:S02]  /*00c0*/  R2UR UR25, R0 ;  /* 0x00000000001972ca */ /* 0x004fe400000e0000 */
[----:B-1----:R-:W-:Y:S05]  /*00d0*/  @P2 BRA `(.L_x_0) ;  /* 0x0000000000302947 */ /* 0x002fea0003800000 */
[----:B------:R-:W1:Y:S02]  /*00e0*/  LDCU.64 UR4, c[0x0][0x888] ;  /* 0x00011100ff0477ac */ /* 0x000e640008000a00 */
[----:B-1----:R-:W-:-:S04]  /*00f0*/  UISETP.NE.U32.AND UP0, UPT, UR4, URZ, UPT ;  /* 0x000000ff0400728c */ /* 0x002fc8000bf05070 */
[----:B------:R-:W-:-:S09]  /*0100*/  UISETP.NE.AND.EX UP0, UPT, UR5, URZ, UPT, UP0 ;  /* 0x000000ff0500728c */ /* 0x000fd2000bf05300 */
[----:B------:R-:W-:Y:S05]  /*0110*/  BRA.U !UP0, `(.L_x_1) ;  /* 0x0000000108147547 */ /* 0x000fea000b800000 */
[----:B------:R-:W1:Y:S01]  /*0120*/  LDC.64 R2, c[0x0][0x888] ;  /* 0x00022200ff027b82 */ /* 0x000e620000000a00 */
[----:B------:R-:W1:Y:S02]  /*0130*/  LDCU.64 UR4, c[0x0][0x358] ;  /* 0x00006b00ff0477ac */ /* 0x000e640008000a00 */
[----:B-1----:R1:W5:Y:S01]  /*0140*/  LDG.E R27, desc[UR4][R2.64] ;  /* 0x00000004021b7981 */ /* 0x002362000c1e1900 */
[----:B------:R-:W-:Y:S01]  /*0150*/  HFMA2 R50, -RZ, RZ, 0, 5.9604644775390625e-08 ;  /* 0x00000001ff327431 */ /* 0x000fe200000001ff */
[----:B------:R-:W-:Y:S05]  /*0160*/  BRA `(.L_x_0) ;  /* 0x00000000000c7947 */ /* 0x000fea0003800000 */
.L_x_1:
[----:B------:R-:W1:Y:S01]  /*0170*/  LDCU UR4, c[0x0][0x880] ;  /* 0x00011000ff0477ac */ /* 0x000e620008000800 */
[----:B------:R-:W-:Y:S01]  /*0180*/  HFMA2 R50, -RZ, RZ, 0, 5.9604644775390625e-08 ;  /* 0x00000001ff327431 */ /* 0x000fe200000001ff */
[----:B-1----:R-:W-:-:S07]  /*0190*/  MOV R27, UR4 ;  /* 0x00000004001b7c02 */ /* 0x002fce0008000f00 */
.L_x_0:
[----:B------:R-:W2:Y:S02]  /*01a0*/  LDCU.64 UR4, c[0x0][0x8b0] ;  /* 0x00011600ff0477ac */ /* 0x000ea40008000a00 */
[----:B--2---:R-:W-:-:S04]  /*01b0*/  UISETP.NE.U32.AND UP0, UPT, UR4, URZ, UPT ;  /* 0x000000ff0400728c */ /* 0x004fc8000bf05070 */
[----:B------:R-:W-:-:S09]  /*01c0*/  UISETP.NE.AND.EX UP0, UPT, UR5, URZ, UPT, UP0 ;  /* 0x000000ff0500728c */ /* 0x000fd2000bf05300 */
[----:B------:R-:W-:Y:S05]  /*01d0*/  BRA.U UP0, `(.L_x_2) ;  /* 0x0000000100287547 */ /* 0x000fea000b800000 */
[----:B------:R-:W2:Y:S02]  /*01e0*/  LDCU.64 UR4, c[0x0][0x8a8] ;  /* 0x00011500ff0477ac */ /* 0x000ea40008000a00 */
[----:B--2---:R-:W-:-:S04]  /*01f0*/  UISETP.NE.U32.AND UP0, UPT, UR4, URZ, UPT ;  /* 0x000000ff0400728c */ /* 0x004fc8000bf05070 */
[----:B------:R-:W-:-:S09]  /*0200*/  UISETP.NE.AND.EX UP0, UPT, UR5, URZ, UPT, UP0 ;  /* 0x000000ff0500728c */ /* 0x000fd2000bf05300 */
[----:B------:R-:W-:Y:S05]  /*0210*/  BRA.U !UP0, `(.L_x_3) ;  /* 0x0000000108107547 */ /* 0x000fea000b800000 */
[----:B------:R-:W2:Y:S01]  /*0220*/  LDC.64 R24, c[0x0][0x8a8] ;  /* 0x00022a00ff187b82 */ /* 0x000ea20000000a00 */
[----:B------:R-:W2:Y:S02]  /*0230*/  LDCU.64 UR4, c[0x0][0x358] ;  /* 0x00006b00ff0477ac */ /* 0x000ea40008000a00 */
[----:B--2---:R2:W5:Y:S01]  /*0240*/  LDG.E R24, desc[UR4][R24.64] ;  /* 0x0000000418187981 */ /* 0x004562000c1e1900 */
[----:B------:R-:W-:Y:S05]  /*0250*/  BRA `(.L_x_2) ;  /* 0x0000000000087947 */ /* 0x000fea0003800000 */
.L_x_3:
[----:B------:R-:W2:Y:S02]  /*0260*/  LDCU UR4, c[0x0][0x8a0] ;  /* 0x00011400ff0477ac */ /* 0x000ea40008000800 */
[----:B--2---:R-:W-:Y:S02]  /*0270*/  MOV R24, UR4 ;  /* 0x0000000400187c02 */ /* 0x004fe40008000f00 */
.L_x_2:
[----:B------:R-:W-:Y:S01]  /*0280*/  IMAD.U32 R0, RZ, RZ, UR25 ;  /* 0x00000019ff007e24 */ /* 0x000fe2000f8e00ff */
[----:B------:R-:W-:Y:S04]  /*0290*/  BSSY.RECONVERGENT B0, `(.L_x_4) ;  /* 0x000000c000007945 */ /* 0x000fe80003800200 */
[C---:B------:R-:W-:Y:S02]  /*02a0*/  ISETP.NE.OR P3, PT, R0.reuse, 0x1, !P0 ;  /* 0x000000010000780c */ /* 0x040fe40004765670 */
[----:B------:R-:W-:-:S11]  /*02b0*/  ISETP.NE.OR P2, PT, R0, 0x3, !P0 ;  /* 0x000000030000780c */ /* 0x000fd60004745670 */
[----:B------:R-:W-:Y:S05]  /*02c0*/  @P3 BRA `(.L_x_5) ;  /* 0x0000000000203947 */ /* 0x000fea0003800000 */
[----:B------:R-:W3:Y:S02]  /*02d0*/  LDCU.64 UR4, c[0x0][0x348] ;  /* 0x00006900ff0477ac */ /* 0x000ee40008000a00 */
[----:B---3--:R-:W-:Y:S02]  /*02e0*/  UIADD3 UR6, UP1, UPT, UR4, 0x80, URZ ;  /* 0x0000008004067890 */ /* 0x008fe4000ff3e0ff */
[----:B------:R-:W-:Y:S02]  /*02f0*/  UIADD3 UR4, UP0, UPT, UR4, 0x180, URZ ;  /* 0x0000018004047890 */ /* 0x000fe4000ff1e0ff */
[----:B------:R-:W-:Y:S02]  /*0300*/  UIADD3.X UR7, UPT, UPT, URZ, UR5, URZ, UP1, !UPT ;  /* 0x00000005ff077290 */ /* 0x000fe40008ffe4ff */
[----:B------:R-:W-:-:S07]  /*0310*/  UIADD3.X UR5, UPT, UPT, URZ, UR5, URZ, UP0, !UPT ;  /* 0x00000005ff057290 */ /* 0x000fce00087fe4ff */
[----:B------:R3:W-:Y:S02]  /*0320*/  UTMACCTL.PF [UR6] ;  /* 0x00000000060079b9 */ /* 0x0007e40008040000 */
[----:B------:R3:W-:Y:S02]  /*0330*/  UTMACCTL.PF [UR4] ;  /* 0x00000000040079b9 */ /* 0x0007e40008040000 */
[----:B---3--:R-:W-:Y:S01]  /*0340*/  NOP ;  /* 0x0000000000007918 */ /* 0x008fe20000000000 */
.L_x_5:
[----:B------:R-:W-:Y:S05]  /*0350*/  BSYNC.RECONVERGENT B0 ;  /* 0x0000000000007941 */ /* 0x000fea0003800200 */
.L_x_4:
[----:B------:R-:W-:Y:S04]  /*0360*/  BSSY.RECONVERGENT B0, `(.L_x_6) ;  /* 0x000000a000007945 */ /* 0x000fe80003800200 */
        /* <DEDUP_REMOVED lines=9> */
.L_x_7:
[----:B------:R-:W-:Y:S05]  /*0400*/  BSYNC.RECONVERGENT B0 ;  /* 0x0000000000007941 */ /* 0x000fea0003800200 */
.L_x_6:
[----:B------:R-:W3:Y:S01]  /*0410*/  LDCU.64 UR4, c[0x0][0x888] ;  /* 0x00011100ff0477ac */ /* 0x000ee20008000a00 */
[----:B------:R-:W-:Y:S01]  /*0420*/  ISETP.NE.AND.EX P1, PT, RZ, UR9, PT, P1 ;  /* 0x00000009ff007c0c */ /* 0x000fe2000bf25310 */
[----:B------:R-:W-:Y:S01]  /*0430*/  UPLOP3.LUT UP5, UPT, UPT, UPT, UPT, 0x80, 0x8 ;  /* 0x000000000008789c */ /* 0x000fe20003faf070 */
[----:B---3--:R-:W-:-:S04]  /*0440*/  ISETP.NE.U32.AND P2, PT, RZ, UR4, PT ;  /* 0x00000004ff007c0c */ /* 0x008fc8000bf45070 */
[----:B------:R-:W-:-:S13]  /*0450*/  ISETP.NE.AND.EX P2, PT, RZ, UR5, PT, P2 ;  /* 0x00000005ff007c0c */ /* 0x000fda000bf45320 */
[----:B------:R-:W-:Y:S05]  /*0460*/  @P2 BRA P1, `(.L_x_8) ;  /* 0x0000000000282947 */ /* 0x000fea0000800000 */
[----:B------:R-:W-:Y:S01]  /*0470*/  UISETP.NE.U32.AND UP0, UPT, UR8, URZ, UPT ;  /* 0x000000ff0800728c */ /* 0x000fe2000bf05070 */
[----:B-----5:R-:W-:Y:S01]  /*0480*/  FSETP.NEU.AND P1, PT, R27, RZ, PT ;  /* 0x000000ff1b00720b */ /* 0x020fe20003f2d000 */
[----:B------:R-:W-:Y:S02]  /*0490*/  UISETP.NE.U32.AND UP2, UPT, UR4, URZ, UPT ;  /* 0x000000ff0400728c */ /* 0x000fe4000bf45070 */
[----:B------:R-:W-:Y:S02]  /*04a0*/  UISETP.NE.AND.EX UP1, UPT, UR9, URZ, UPT, UP0 ;  /* 0x000000ff0900728c */ /* 0x000fe4000bf25300 */
[----:B------:R-:W-:-:S04]  /*04b0*/  UISETP.NE.AND.EX UP0, UPT, UR5, URZ, UPT, UP2 ;  /* 0x000000ff0500728c */ /* 0x000fc8000bf05320 */
[----:B------:R-:W-:-:S04]  /*04c0*/  USEL UR4, URZ, 0xffffffff, UP0 ;  /* 0xffffffffff047887 */ /* 0x000fc80008000000 */
[----:B------:R-:W-:Y:S01]  /*04d0*/  VOTEU.ANY UP0, P1 ;  /* 0x0000000000ff7886 */ /* 0x000fe20000800100 */
[----:B------:R-:W-:-:S04]  /*04e0*/  @!UP1 USEL UR4, URZ, 0xffffffff, UP0 ;  /* 0xffffffffff049887 */ /* 0x000fc80008000000 */
[----:B------:R-:W-:-:S04]  /*04f0*/  ULOP3.LUT UR4, UR4, 0x1, URZ, 0xc0, !UPT ;  /* 0x0000000104047892 */ /* 0x000fc8000f8ec0ff */
[----:B------:R-:W-:-:S11]  /*0500*/  UISETP.NE.U32.AND UP5, UPT, UR4, 0x1, UPT ;  /* 0x000000010400788c */ /* 0x000fd6000bfa5070 */
.L_x_8:
[----:B------:R-:W3:Y:S01]  /*0510*/  SHFL.IDX PT, R0, R51, RZ, 0x1f ;  /* 0x00001fff33007589 */ /* 0x000ee200000e0000 */
[----:B------:R-:W-:-:S04]  /*0520*/  UISETP.NE.AND UP0, UPT, UR25, 0x2, UPT ;  /* 0x000000021900788c */ /* 0x000fc8000bf05270 */
[----:B------:R-:W-:Y:S02]  /*0530*/  UISETP.EQ.AND UP1, UPT, UR46, URZ, !UP0 ;  /* 0x000000ff2e00728c */ /* 0x000fe4000c722270 */
[----:B------:R-:W-:-:S04]  /*0540*/  USEL UR52, URZ, 0x1, UP0 ;  /* 0x00000001ff347887 */ /* 0x000fc80008000000 */
[----:B------:R-:W-:Y:S02]  /*0550*/  PLOP3.LUT P3, PT, P0, PT, UP1, 0x80, 0x8 ;  /* 0x000000000008781c */ /* 0x000fe4000076f018 */
[----:B---3--:R-:W-:-:S13]  /*0560*/  ISETP.NE.AND P1, PT, R0, RZ, PT ;  /* 0x000000ff0000720c */ /* 0x008fda0003f25270 */
[----:B------:R-:W-:Y:S05]  /*0570*/  @P1 BRA `(.L_x_9) ;  /* 0x0000000000541947 */ /* 0x000fea0003800000 */
[----:B------:R-:W-:Y:S01]  /*0580*/  UMOV UR4, 0x400 ;  /* 0x0000040000047882 */ /* 0x000fe20000000000 */
[----:B------:R-:W-:Y:S01]  /*0590*/  UMOV UR8, 0x1 ;  /* 0x0000000100087882 */ /* 0x000fe20000000000 */
[----:B------:R-:W-:Y:S01]  /*05a0*/  UMOV UR6, 0x3 ;  /* 0x0000000300067882 */ /* 0x000fe20000000000 */
[----:B------:R-:W-:Y:S02]  /*05b0*/  ULEA UR4, UR47, UR4, 0x18 ;  /* 0x000000042f047291 */ /* 0x000fe4000f8ec0ff */
[----:B------:R-:W-:-:S04]  /*05c0*/  UIADD3 UR8, UPT, UPT, -UR8, 0x100000, URZ ;  /* 0x0010000008087890 */ /* 0x000fc8000fffe1ff */
[----:B------:R-:W-:Y:S02]  /*05d0*/  USHF.L.U32 UR9, UR8, 0xb, URZ ;  /* 0x0000000b08097899 */ /* 0x000fe400080006ff */
[----:B------:R-:W-:Y:S02]  /*05e0*/  USHF.L.U32 UR8, UR8, 0x1, URZ ;  /* 0x0000000108087899 */ /* 0x000fe400080006ff */
[----:B------:R-:W-:-:S04]  /*05f0*/  UIADD3 UR6, UPT, UPT, -UR6, 0x100000, URZ ;  /* 0x0010000006067890 */ /* 0x000fc8000fffe1ff */
[----:B------:R-:W-:Y:S02]  /*0600*/  USHF.L.U32 UR7, UR6, 0xb, URZ ;  /* 0x0000000b06077899 */ /* 0x000fe400080006ff */
[----:B------:R-:W-:Y:S01]  /*0610*/  USHF.L.U32 UR6, UR6, 0x1, URZ ;  /* 0x0000000106067899 */ /* 0x000fe200080006ff */
[----:B------:R-:W-:Y:S01]  /*0620*/  ELECT P1, URZ, PT ;  /* 0x0000000000ff782f */ /* 0x000fe20003820000 */
[----:B------:R-:W3:Y:S02]  /*0630*/  FENCE.VIEW.ASYNC.S ;  /* 0x00000000000073c6 */ /* 0x000ee40000000000 */
[----:B---3--:R3:W4:Y:S08]  /*0640*/  SYNCS.EXCH.64 URZ, [UR4], UR8 ;  /* 0x0000000804ff75b2 */ /* 0x0087300008000100 */
[----:B------:R3:W1:Y:S01]  /*0650*/  SYNCS.EXCH.64 URZ, [UR4+0x20], UR6 ;  /* 0x0000200604ff75b2 */ /* 0x0006620008000100 */
[----:B------:R3:W1:Y:S01]  /*0660*/  SYNCS.EXCH.64 URZ, [UR4+0x8], UR8 ;  /* 0x0000080804ff75b2 */ /* 0x0006620008000100 */
[----:B------:R3:W1:Y:S01]  /*0670*/  SYNCS.EXCH.64 URZ, [UR4+0x28], UR6 ;  /* 0x0000280604ff75b2 */ /* 0x0006620008000100 */
[----:B------:R3:W1:Y:S01]  /*0680*/  SYNCS.EXCH.64 URZ, [UR4+0x10], UR8 ;  /* 0x0000100804ff75b2 */ /* 0x0006620008000100 */
[----:B------:R3:W1:Y:S01]  /*0690*/  SYNCS.EXCH.64 URZ, [UR4+0x30], UR6 ;  /* 0x0000300604ff75b2 */ /* 0x0006620008000100 */
[----:B------:R3:W1:Y:S01]  /*06a0*/  SYNCS.EXCH.64 URZ, [UR4+0x18], UR8 ;  /* 0x0000180804ff75b2 */ /* 0x0006620008000100 */
[----:B------:R3:W1:Y:S01]  /*06b0*/  SYNCS.EXCH.64 URZ, [UR4+0x38], UR6 ;  /* 0x0000380604ff75b2 */ /* 0x0006620008000100 */
[----:B------:R-:W-:Y:S01]  /*06c0*/  NOP ;  /* 0x0000000000007918 */ /* 0x000fe20000000000 */
.L_x_9:
[----:B------:R-:W2:Y:S01]  /*06d0*/  SHFL.IDX PT, R0, R51, RZ, 0x1f ;  /* 0x00001fff33007589 */ /* 0x000ea200000e0000 */
[----:B------:R-:W-:Y:S01]  /*06e0*/  NOP ;  /* 0x0000000000007918 */ /* 0x000fe20000000000 */
[----:B--2---:R-:W-:-:S13]  /*06f0*/  ISETP.NE.AND P1, PT, R0, 0x1, PT ;  /* 0x000000010000780c */ /* 0x004fda0003f25270 */
[----:B------:R-:W-:Y:S05]  /*0700*/  @P1 BRA `(.L_x_10) ;  /* 0x0000000000541947 */ /* 0x000fea0003800000 */
[----:B---3--:R-:W-:Y:S01]  /*0710*/  UMOV UR4, 0x400 ;  /* 0x0000040000047882 */ /* 0x008fe20000000000 */
        /* <DEDUP_REMOVED lines=10> */
[----:B------:R-:W2:Y:S02]  /*07c0*/  FENCE.VIEW.ASYNC.S ;  /* 0x00000000000073c6 */ /* 0x000ea40000000000 */
[----:B--2---:R2:W3:Y:S08]  /*07d0*/  SYNCS.EXCH.64 URZ, [UR4+0x40], UR8 ;  /* 0x0000400804ff75b2 */ /* 0x0044f00008000100 */
        /* <DEDUP_REMOVED lines=8> */
.L_x_10:
[----:B------:R-:W4:Y:S01]  /*0860*/  SHFL.IDX PT, R0, R51, RZ, 0x1f ;  /* 0x00001fff33007589 */ /* 0x000f2200000e0000 */
[----:B------:R-:W-:Y:S01]  /*0870*/  NOP ;  /* 0x0000000000007918 */ /* 0x000fe20000000000 */
[----:B----4-:R-:W-:-:S13]  /*0880*/  ISETP.NE.AND P1, PT, R0, 0x3, PT ;  /* 0x000000030000780c */ /* 0x010fda0003f25270 */
[----:B------:R-:W-:Y:S05]  /*0890*/  @P1 BRA `(.L_x_11) ;  /* 0x00000000002c1947 */ /* 0x000fea0003800000 */
[----:B--23--:R-:W-:Y:S01]  /*08a0*/  UMOV UR6, 0x400 ;  /* 0x0000040000067882 */ /* 0x00cfe20000000000 */
[----:B------:R-:W-:Y:S01]  /*08b0*/  UMOV UR4, 0x20 ;  /* 0x0000002000047882 */ /* 0x000fe20000000000 */
[----:B------:R-:W-:Y:S02]  /*08c0*/  ULEA UR6, UR47, UR6, 0x18 ;  /* 0x000000062f067291 */ /* 0x000fe4000f8ec0ff */
[----:B------:R-:W-:-:S04]  /*08d0*/  UIADD3 UR4, UPT, UPT, -UR4, 0x100000, URZ ;  /* 0x0010000004047890 */ /* 0x000fc8000fffe1ff */
[----:B------:R-:W-:Y:S02]  /*08e0*/  USHF.L.U32 UR5, UR4, 0xb, URZ ;  /* 0x0000000b04057899 */ /* 0x000fe400080006ff */
[----:B------:R-:W-:Y:S01]  /*08f0*/  USHF.L.U32 UR4, UR4, 0x1, URZ ;  /* 0x0000000104047899 */ /* 0x000fe200080006ff */
[----:B------:R-:W-:Y:S01]  /*0900*/  ELECT P1, URZ, PT ;  /* 0x0000000000ff782f */ /* 0x000fe20003820000 */
[----:B------:R-:W2:Y:S10]  /*0910*/  FENCE.VIEW.ASYNC.S ;  /* 0x00000000000073c6 */ /* 0x000eb40000000000 */
[----:B--2---:R4:W2:Y:S01]  /*0920*/  SYNCS.EXCH.64 URZ, [UR6+0x80], UR4 ;  /* 0x0000800406ff75b2 */ /* 0x0048a20008000100 */
[----:B------:R4:W3:Y:S02]  /*0930*/  SYNCS.EXCH.64 URZ, [UR6+0x88], UR4 ;  /* 0x0000880406ff75b2 */ /* 0x0008e40008000100 */
[----:B----4-:R-:W-:Y:S01]  /*0940*/  NOP ;  /* 0x0000000000007918 */ /* 0x010fe20000000000 */
.L_x_11:
[----:B------:R-:W4:Y:S01]  /*0950*/  SHFL.IDX PT, R0, R51, RZ, 0x1f ;  /* 0x00001fff33007589 */ /* 0x000f2200000e0000 */
[----:B------:R-:W-:Y:S01]  /*0960*/  NOP ;  /* 0x0000000000007918 */ /* 0x000fe20000000000 */
[----:B----4-:R-:W-:-:S13]  /*0970*/  ISETP.NE.AND P1, PT, R0, 0x4, PT ;  /* 0x000000040000780c */ /* 0x010fda0003f25270 */
[----:B------:R-:W-:Y:S05]  /*0980*/  @P1 BRA `(.L_x_12) ;  /* 0x0000000000481947 */ /* 0x000fea0003800000 */
[----:B--23--:R-:W-:Y:S01]  /*0990*/  UMOV UR4, 0x720 ;  /* 0x0000072000047882 */ /* 0x00cfe20000000000 */
[----:B------:R-:W-:Y:S01]  /*09a0*/  UMOV UR6, 0x400 ;  /* 0x0000040000067882 */ /* 0x000fe20000000000 */
[----:B------:R-:W-:Y:S01]  /*09b0*/  USEL UR4, UR4, 0x620, UP5 ;  /* 0x0000062004047887 */ /* 0x000fe2000a800000 */
        /* <DEDUP_REMOVED lines=10> */
[----:B--2---:R4:W2:Y:S08]  /*0a60*/  SYNCS.EXCH.64 URZ, [UR6+0x90], UR8 ;  /* 0x0000900806ff75b2 */ /* 0x0048b00008000100 */
[----:B------:R4:W3:Y:S01]  /*0a70*/  SYNCS.EXCH.64 URZ, [UR6+0xa0], UR4 ;  /* 0x0000a00406ff75b2 */ /* 0x0008e20008000100 */
[----:B------:R4:W1:Y:S01]  /*0a80*/  SYNCS.EXCH.64 URZ, [UR6+0x98], UR8 ;  /* 0x0000980806ff75b2 */ /* 0x0008620008000100 */
[----:B------:R4:W1:Y:S02]  /*0a90*/  SYNCS.EXCH.64 URZ, [UR6+0xa8], UR4 ;  /* 0x0000a80406ff75b2 */ /* 0x0008640008000100 */
[----:B----4-:R-:W-:Y:S01]  /*0aa0*/  NOP ;  /* 0x0000000000007918 */ /* 0x010fe20000000000 */
.L_x_12:
[----:B------:R-:W4:Y:S01]  /*0ab0*/  SHFL.IDX PT, R0, R51, RZ, 0x1f ;  /* 0x00001fff33007589 */ /* 0x000f2200000e0000 */
[----:B------:R-:W-:Y:S01]  /*0ac0*/  NOP ;  /* 0x0000000000007918 */ /* 0x000fe20000000000 */
[----:B----4-:R-:W-:-:S13]  /*0ad0*/  ISETP.NE.AND P1, PT, R0, 0x5, PT ;  /* 0x000000050000780c */ /* 0x010fda0003f25270 */
[----:B------:R-:W-:Y:S05]  /*0ae0*/  @P1 BRA `(.L_x_13) ;  /* 0x0000000000541947 */ /* 0x000fea0003800000 */
[----:B--23--:R-:W-:Y:S01]  /*0af0*/  UMOV UR4, 0x400 ;  /* 0x0000040000047882 */ /* 0x00cfe20000000000 */
        /* <DEDUP_REMOVED lines=14> */
[----:B------:R4:W1:Y:S01]  /*0be0*/  SYNCS.EXCH.64 URZ, [UR4+0xd8], UR8 ;  /* 0x0000d80804ff75b2 */ /* 0x0008620008000100 */
[----:B------:R4:W1:Y:S01]  /*0bf0*/  SYNCS.EXCH.64 URZ, [UR4+0xc0], UR6 ;  /* 0x0000c00604ff75b2 */ /* 0x0008620008000100 */
[----:B------:R4:W1:Y:S01]  /*0c00*/  SYNCS.EXCH.64 URZ, [UR4+0xe0], UR8 ;  /* 0x0000e00804ff75b2 */ /* 0x0008620008000100 */
[----:B------:R4:W1:Y:S01]  /*0c10*/  SYNCS.EXCH.64 URZ, [UR4+0xc8], UR6 ;  /* 0x0000c80604ff75b2 */ /* 0x0008620008000100 */
[----:B------:R4:W1:Y:S02]  /*0c20*/  SYNCS.EXCH.64 URZ, [UR4+0xe8], UR8 ;  /* 0x0000e80804ff75b2 */ /* 0x0008640008000100 */
[----:B----4-:R-:W-:Y:S01]  /*0c30*/  NOP ;  /* 0x0000000000007918 */ /* 0x010fe20000000000 */
.L_x_13:
[----:B------:R-:W4:Y:S01]  /*0c40*/  SHFL.IDX PT, R0, R51, RZ, 0x1f ;  /* 0x00001fff33007589 */ /* 0x000f2200000e0000 */
[----:B------:R-:W-:Y:S01]  /*0c50*/  ISETP.NE.OR P0, PT, RZ, UR25, !P0 ;  /* 0x00000019ff007c0c */ /* 0x000fe2000c705670 */
        /* <DEDUP_REMOVED lines=12> */
[----:B------:R4:W3:Y:S01]  /*0d20*/  SYNCS.EXCH.64 URZ, [UR4+0x100], UR6 ;  /* 0x0001000604ff75b2 */ /* 0x0008e20008000100 */
[----:B------:R4:W1:Y:S01]  /*0d30*/  SYNCS.EXCH.64 URZ, [UR4+0xf8], UR6 ;  /* 0x0000f80604ff75b2 */ /* 0x0008620008000100 */
[----:B------:R4:W1:Y:S02]  /*0d40*/  SYNCS.EXCH.64 URZ, [UR4+0x108], UR6 ;  /* 0x0001080604ff75b2 */ /* 0x0008640008000100 */
[----:B----4-:R-:W-:Y:S01]  /*0d50*/  NOP ;  /* 0x0000000000007918 */ /* 0x010fe20000000000 */
.L_x_14:
[----:B------:R-:W-:Y:S01]  /*0d60*/  VOTEU.ALL UP0, P0 ;  /* 0x0000000000ff7886 */ /* 0x000fe20000000000 */
[----:B--23--:R-:W-:Y:S01]  /*0d70*/  UMOV UR4, 0x20 ;  /* 0x0000002000047882 */ /* 0x00cfe20000000000 */
[----:B------:R-:W2:Y:S01]  /*0d80*/  LDCU UR34, c[0x0][0x36c] ;  /* 0x00006d80ff2277ac */ /* 0x000ea20008000800 */
[----:B------:R-:W-:Y:S01]  /*0d90*/  NOP ;  /* 0x0000000000007918 */ /* 0x000fe20000000000 */
[----:B------:R-:W-:Y:S01]  /*0da0*/  LOP3.LUT R0, R61, 0x1f, RZ, 0xc0, !PT ;  /* 0x0000001f3d007812 */ /* 0x000fe200078ec0ff */
[----:B------:R-:W-:Y:S01]  /*0db0*/  @!UP0 UMOV UR6, 0x400 ;  /* 0x0000040000068882 */ /* 0x000fe20000000000 */
[----:B------:R-:W-:-:S04]  /*0dc0*/  @!UP0 UIADD3 UR4, UPT, UPT, -UR4, 0x100000, URZ ;  /* 0x0010000004048890 */ /* 0x000fc8000fffe1ff */
[----:B------:R-:W-:Y:S02]  /*0dd0*/  @!UP0 USHF.L.U32 UR5, UR4, 0xb, URZ ;  /* 0x0000000b04058899 */ /* 0x000fe400080006ff */
[----:B------:R-:W-:Y:S02]  /*0de0*/  @!UP0 USHF.L.U32 UR4, UR4, 0x1, URZ ;  /* 0x0000000104048899 */ /* 0x000fe400080006ff */
[----:B------:R-:W-:Y:S01]  /*0df0*/  @!UP0 ULEA UR6, UR47, UR6, 0x18 ;  /* 0x000000062f068291 */ /* 0x000fe2000f8ec0ff */
[----:B------:R-:W-:Y:S01]  /*0e00*/  VOTEU.ALL UP0, P0 ;  /* 0x0000000000ff7886 */ /* 0x000fe20000000000 */
[----:B------:R-:W-:Y:S02]  /*0e10*/  UISETP.NE.AND UP6, UPT, UR25, URZ, UPT ;  /* 0x000000ff1900728c */ /* 0x000fe4000bfc5270 */
[----:B--2---:R-:W-:Y:S01]  /*0e20*/  UISETP.EQ.U32.AND UP1, UPT, UR34, 0x1, UPT ;  /* 0x000000012200788c */ /* 0x004fe2000bf22070 */
[----:B------:R-:W2:Y:S07]  /*0e30*/  FENCE.VIEW.ASYNC.S ;  /* 0x00000000000073c6 */ /* 0x000eae0000000000 */
[----:B--2---:R2:W3:Y:S01]  /*0e40*/  @!UP0 SYNCS.EXCH.64 URZ, [UR6+0x110], UR4 ;  /* 0x0001100406ff85b2 */ /* 0x0044e20008000100 */
[----:B------:R-:W-:Y:S05]  /*0e50*/  BRA.U !UP1, `(.L_x_15) ;  /* 0x0000000109087547 */ /* 0x000fea000b800000 */
[----:B-1-3--:R-:W-:Y:S01]  /*0e60*/  UCGABAR_ARV ;  /* 0x00000000000079c7 */ /* 0x00afe20008000000 */
[----:B------:R-:W-:Y:S05]  /*0e70*/  BRA `(.L_x_16) ;  /* 0x0000000000047947 */ /* 0x000fea0003800000 */
.L_x_15:
[----:B-1-3--:R-:W-:Y:S01]  /*0e80*/  NOP ;  /* 0x0000000000007918 */ /* 0x00afe20000000000 */
.L_x_16:
[----:B------:R-:W1:Y:S01]  /*0e90*/  S2UR UR20, SR_CTAID.Y ;  /* 0x00000000001479c3 */ /* 0x000e620000002600 */
[----:B------:R-:W-:-:S05]  /*0ea0*/  CS2R.32 R52, SR_CgaSize ;  /* 0x0000000000347805 */ /* 0x000fca0000008a00 */
[----:B------:R-:W-:-:S05]  /*0eb0*/  IMAD R52, R52, -0xa0, RZ ;  /* 0xffffff6034347824 */ /* 0x000fca00078e02ff */
[----:B--2---:R-:W-:-:S14]  /*0ec0*/  R2UR UR4, R52 ;  /* 0x00000000340472ca */ /* 0x004fdc00000e0000 */
[----:B------:R-:W2:Y:S01]  /*0ed0*/  LDCU UR4, c[0x0][UR4+0x2b4] ;  /* 0x00005680040477ac */ /* 0x000ea20008000800 */
[----:B------:R-:W-:-:S05]  /*0ee0*/  CS2R.32 R52, SR_CgaSize ;  /* 0x0000000000347805 */ /* 0x000fca0000008a00 */
[----:B------:R-:W-:-:S05]  /*0ef0*/  IMAD R52, R52, -0xa0, RZ ;  /* 0xffffff6034347824 */ /* 0x000fca00078e02ff */
[----:B------:R-:W-:-:S14]  /*0f00*/  R2UR UR5, R52 ;  /* 0x00000000340572ca */ /* 0x000fdc00000e0000 */
[----:B------:R-:W3:Y:S01]  /*0f10*/  LDCU UR5, c[0x0][UR5+0x2b0] ;  /* 0x00005600050577ac */ /* 0x000ee20008000800 */
[----:B------:R-:W4:Y:S01]  /*0f20*/  S2UR UR28, SR_CTAID.X ;  /* 0x00000000001c79c3 */ /* 0x000f220000002500 */
[----:B------:R-:W-:-:S05]  /*0f30*/  CS2R.32 R52, SR_CgaSize ;  /* 0x0000000000347805 */ /* 0x000fca0000008a00 */
[----:B------:R-:W-:-:S05]  /*0f40*/  IMAD R52, R52, -0xa0, RZ ;  /* 0xffffff6034347824 */ /* 0x000fca00078e02ff */
[----:B------:R-:W-:-:S14]  /*0f50*/  R2UR UR8, R52 ;  /* 0x00000000340872ca */ /* 0x000fdc00000e0000 */
[----:B------:R-:W3:Y:S01]  /*0f60*/  LDCU UR8, c[0x0][UR8+0x2a4] ;  /* 0x00005480080877ac */ /* 0x000ee20008000800 */
[----:B------:R-:W-:-:S05]  /*0f70*/  CS2R.32 R52, SR_CgaSize ;  /* 0x0000000000347805 */ /* 0x000fca0000008a00 */
[----:B------:R-:W-:-:S05]  /*0f80*/  IMAD R52, R52, -0xa0, RZ ;  /* 0xffffff6034347824 */ /* 0x000fca00078e02ff */
[----:B------:R-:W-:-:S14]  /*0f90*/  R2UR UR63, R52 ;  /* 0x00000000343f72ca */ /* 0x000fdc00000e0000 */
[----:B------:R-:W3:Y:S01]  /*0fa0*/  LDCU UR63, c[0x0][UR63+0x2a0] ;  /* 0x000054003f3f77ac */ /* 0x000ee20008000800 */
[----:B------:R-:W-:Y:S02]  /*0fb0*/  USHF.L.U32 UR27, UR47, 0x9, URZ ;  /* 0x000000092f1b7899 */ /* 0x000fe400080006ff */
[----:B------:R-:W-:Y:S02]  /*0fc0*/  USHF.L.U32 UR29, UR47, 0x3, URZ ;  /* 0x000000032f1d7899 */ /* 0x000fe400080006ff */
[----:B------:R-:W-:Y:S02]  /*0fd0*/  USHF.L.U32 UR26, UR47, 0xa, URZ ;  /* 0x0000000a2f1a7899 */ /* 0x000fe400080006ff */
[----:B------:R-:W-:Y:S01]  /*0fe0*/  USHF.L.U32 UR11, UR47, 0x4, URZ ;  /* 0x000000042f0b7899 */ /* 0x000fe200080006ff */
[----:B-1----:R-:W-:Y:S01]  /*0ff0*/  I2FP.F32.U32 R2, UR20 ;  /* 0x0000001400027c45 */ /* 0x002fe20008201000 */
[----:B------:R-:W-:Y:S01]  /*1000*/  UMOV UR12, 0x11 ;  /* 0x00000011000c7882 */ /* 0x000fe20000000000 */
[----:B------:R-:W-:Y:S01]  /*1010*/  UMOV UR13, 0x5 ;  /* 0x00000005000d7882 */ /* 0x000fe20000000000 */
[----:B------:R-:W1:Y:S02]  /*1020*/  LDCU UR30, c[0x0][0xb24] ;  /* 0x00016480ff1e77ac */ /* 0x000e640008000800 */
[----:B--2---:R-:W-:Y:S01]  /*1030*/  FMUL R2, R2, UR4 ;  /* 0x0000000402027c20 */ /* 0x004fe20008400000 */
[----:B------:R-:W-:Y:S01]  /*1040*/  ULOP3.LUT UR4, UR46, 0x4, UR47, 0xf8, !UPT ;  /* 0x000000042e047892 */ /* 0x000fe2000f8ef82f */
[----:B----4-:R-:W-:Y:S01]  /*1050*/  I2FP.F32.U32 R3, UR28 ;  /* 0x0000001c00037c45 */ /* 0x010fe20008201000 */
[----:B------:R-:W2:Y:S03]  /*1060*/  LDCU UR45, c[0x0][0xb24] ;  /* 0x00016480ff2d77ac */ /* 0x000ea60008000800 */
[----:B------:R-:W4:Y:S01]  /*1070*/  F2I.U32.TRUNC.NTZ R2, R2 ;  /* 0x0000000200027305 */ /* 0x000f22000020f000 */
[----:B---3--:R-:W-:Y:S01]  /*1080*/  FMUL R3, R3, UR5 ;  /* 0x0000000503037c20 */ /* 0x008fe20008400000 */
[----:B------:R-:W-:-:S02]  /*1090*/  UISETP.GT.U32.AND UP0, UPT, UR4, 0xffff, UPT ;  /* 0x0000ffff0400788c */ /* 0x000fc4000bf04070 */
[----:B------:R-:W-:Y:S02]  /*10a0*/  ULOP3.LUT UR5, UR47, 0x3, URZ, 0xc0, !UPT ;  /* 0x000000032f057892 */ /* 0x000fe4000f8ec0ff */
[----:B------:R-:W-:Y:S02]  /*10b0*/  USEL UR21, UR4, 0xffff, !UP0 ;  /* 0x0000ffff04157887 */ /* 0x000fe4000c000000 */
[----:B------:R-:W3:Y:S01]  /*10c0*/  F2I.U32.TRUNC.NTZ R3, R3 ;  /* 0x0000000300037305 */ /* 0x000ee2000020f000 */
[----:B------:R-:W-:Y:S01]  /*10d0*/  UISETP.GT.U32.AND UP1, UPT, UR5, 0xffff, UPT ;  /* 0x0000ffff0500788c */ /* 0x000fe2000bf24070 */
[----:B------:R-:W1:Y:S01]  /*10e0*/  LDCU UR33, c[0x0][0xb30] ;  /* 0x00016600ff2177ac */ /* 0x000e620008000800 */
[----:B----4-:R-:W-:Y:S02]  /*10f0*/  R2UR UR7, R2 ;  /* 0x00000000020772ca */ /* 0x010fe400000e0000 */
[----:B------:R-:W-:Y:S01]  /*1100*/  USEL UR24, UR5, 0xffff, !UP1 ;  /* 0x0000ffff05187887 */ /* 0x000fe2000c800000 */
[----:B------:R-:W-:Y:S01]  /*1110*/  PRMT R2, RZ, 0x7610, R2 ;  /* 0x00007610ff027816 */ /* 0x000fe20000000002 */
[----:B------:R-:W-:Y:S01]  /*1120*/  USHF.L.U32 UR49, UR28, 0x6, URZ ;  /* 0x000000061c317899 */ /* 0x000fe200080006ff */
[----:B---3--:R-:W-:-:S02]  /*1130*/  R2UR UR6, R3 ;  /* 0x00000000030672ca */ /* 0x008fc400000e0000 */
[----:B------:R-:W-:-:S06]  /*1140*/  PRMT R3, RZ, 0x7610, R3 ;  /* 0x00007610ff037816 */ /* 0x000fcc0000000003 */
[----:B------:R-:W-:-:S04]  /*1150*/  UIADD3 UR4, UPT, UPT, -UR7, URZ, URZ ;  /* 0x000000ff07047290 */ /* 0x000fc8000fffe1ff */
[----:B------:R-:W-:Y:S02]  /*1160*/  UIMAD UR4, UR8, UR4, UR20 ;  /* 0x00000004080472a4 */ /* 0x000fe4000f8e0214 */
[----:B------:R-:W-:-:S04]  /*1170*/  UIADD3 UR5, UPT, UPT, -UR6, URZ, URZ ;  /* 0x000000ff06057290 */ /* 0x000fc8000fffe1ff */
[----:B------:R-:W-:Y:S01]  /*1180*/  IMAD.U32 R52, RZ, RZ, UR4 ;  /* 0x00000004ff347e24 */ /* 0x000fe2000f8e00ff */
[----:B------:R-:W-:Y:S01]  /*1190*/  UIMAD UR63, UR63, UR5, UR28 ;  /* 0x000000053f3f72a4 */ /* 0x000fe2000f8e021c */
[----:B-12---:R-:W-:Y:S11]  /*11a0*/  BRA.U UP6, `(.L_x_17) ;  /* 0x0000000106687547 */ /* 0x006ff6000b800000 */
[----:B------:R-:W-:Y:S01]  /*11b0*/  R2UR UR14, R52 ;  /* 0x00000000340e72ca */ /* 0x000fe200000e0000 */
[----:B------:R-:W-:Y:S02]  /*11c0*/  ULOP3.LUT UR4, UR63, 0x2, URZ, 0x3c, !UPT ;  /* 0x000000023f047892 */ /* 0x000fe4000f8e3cff */
[----:B------:R-:W-:-:S10]  /*11d0*/  ULOP3.LUT UR10, UR63, 0xfffffffe, URZ, 0xc0, !UPT ;  /* 0xfffffffe3f0a7892 */ /* 0x000fd4000f8ec0ff */
[----:B------:R-:W-:Y:S02]  /*11e0*/  UISETP.NE.AND UP0, UPT, UR14, URZ, UPT ;  /* 0x000000ff0e00728c */ /* 0x000fe4000bf05270 */
[----:B------:R-:W-:Y:S02]  /*11f0*/  UISETP.NE.AND UP2, UPT, UR14, 0x1, UPT ;  /* 0x000000010e00788c */ /* 0x000fe4000bf45270 */
[----:B------:R-:W-:Y:S02]  /*1200*/  UISETP.GT.U32.AND UP4, UPT, UR63, 0x1, UP0 ;  /* 0x000000013f00788c */ /* 0x000fe40008784070 */
[----:B------:R-:W-:Y:S02]  /*1210*/  UISETP.GT.U32.AND UP3, UPT, UR63, 0x1, UP2 ;  /* 0x000000013f00788c */ /* 0x000fe40009764070 */
[----:B------:R-:W-:Y:S02]  /*1220*/  UISETP.GT.U32.AND UP1, UPT, UR4, 0x1, UP0 ;  /* 0x000000010400788c */ /* 0x000fe40008724070 */
[----:B------:R-:W-:-:S02]  /*1230*/  UISETP.GT.U32.AND UP0, UPT, UR4, 0x1, UP2 ;  /* 0x000000010400788c */ /* 0x000fc40009704070 */
[----:B------:R-:W-:Y:S02]  /*1240*/  USEL UR6, URZ, 0x1, UP4 ;  /* 0x00000001ff067887 */ /* 0x000fe4000a000000 */
[----:B------:R-:W-:Y:S02]  /*1250*/  USEL UR5, URZ, 0x10, UP3 ;  /* 0x00000010ff057887 */ /* 0x000fe40009800000 */
[----:B------:R-:W-:Y:S02]  /*1260*/  USEL UR4, URZ, 0x2, UP4 ;  /* 0x00000002ff047887 */ /* 0x000fe4000a000000 */
[----:B------:R-:W-:Y:S02]  /*1270*/  USEL UR9, URZ, 0x20, UP3 ;  /* 0x00000020ff097887 */ /* 0x000fe40009800000 */
[----:B------:R-:W-:Y:S02]  /*1280*/  USEL UR8, URZ, 0x4, UP1 ;  /* 0x00000004ff087887 */ /* 0x000fe40008800000 */
[----:B------:R-:W-:-:S02]  /*1290*/  UIADD3 UR4, UPT, UPT, UR4, UR5, UR6 ;  /* 0x0000000504047290 */ /* 0x000fc4000fffe006 */
[----:B------:R-:W-:Y:S02]  /*12a0*/  USEL UR6, URZ, 0x8, UP1 ;  /* 0x00000008ff067887 */ /* 0x000fe40008800000 */
[----:B------:R-:W-:Y:S02]  /*12b0*/  USEL UR7, URZ, 0x40, UP0 ;  /* 0x00000040ff077887 */ /* 0x000fe40008000000 */
[----:B------:R-:W-:Y:S02]  /*12c0*/  UIADD3 UR5, UPT, UPT, UR8, UR9, UR4 ;  /* 0x0000000908057290 */ /* 0x000fe4000fffe004 */
[----:B------:R-:W-:Y:S02]  /*12d0*/  ULEA UR4, UR14, UR10, 0x2 ;  /* 0x0000000a0e047291 */ /* 0x000fe4000f8e10ff */
[----:B------:R-:W-:Y:S02]  /*12e0*/  USEL UR8, URZ, 0x80, UP0 ;  /* 0x00000080ff087887 */ /* 0x000fe40008000000 */
[----:B------:R-:W-:-:S03]  /*12f0*/  UIADD3 UR5, UPT, UPT, UR6, UR7, UR5 ;  /* 0x0000000706057290 */ /* 0x000fc6000fffe005 */
[----:B------:R-:W-:Y:S01]  /*1300*/  UMOV UR6, 0x3 ;  /* 0x0000000300067882 */ /* 0x000fe20000000000 */
[----:B------:R-:W-:Y:S02]  /*1310*/  UIADD3 UR5, UPT, UPT, UR5, UR8, URZ ;  /* 0x0000000805057290 */ /* 0x000fe4000fffe0ff */
[----:B------:R-:W-:-:S04]  /*1320*/  USHF.L.U32 UR4, UR6, UR4, URZ ;  /* 0x0000000406047299 */ /* 0x000fc800080006ff */
[----:B------:R-:W-:Y:S02]  /*1330*/  MOV R3, UR5 ;  /* 0x0000000500037c02 */ /* 0x000fe40008000f00 */
[----:B------:R-:W-:-:S07]  /*1340*/  IMAD.U32 R2, RZ, RZ, UR4 ;  /* 0x00000004ff027e24 */ /* 0x000fce000f8e00ff */
.L_x_17:
[----:B------:R-:W1:Y:S01]  /*1350*/  S2UR UR36, SR_CTAID.Z ;  /* 0x00000000002479c3 */ /* 0x000e620000002700 */
[----:B------:R-:W-:Y:S02]  /*1360*/  UISETP.GE.AND UP0, UPT, UR30, 0x1, UPT ;  /* 0x000000011e00788c */ /* 0x000fe4000bf06270 */
[----:B------:R-:W-:Y:S02]  /*1370*/  ULOP3.LUT UR24, UR24, 0xffff, URZ, 0xc0, !UPT ;  /* 0x0000ffff18187892 */ /* 0x000fe4000f8ec0ff */
[----:B------:R-:W-:Y:S02]  /*1380*/  ULOP3.LUT UR21, UR21, 0xffff, URZ, 0xc0, !UPT ;  /* 0x0000ffff15157892 */ /* 0x000fe4000f8ec0ff */
[----:B------:R-:W-:Y:S02]  /*1390*/  UISETP.NE.AND UP3, UPT, UR25, 0x2, UPT ;  /* 0x000000021900788c */ /* 0x000fe4000bf65270 */
[----:B------:R-:W-:Y:S02]  /*13a0*/  ULOP3.LUT UR27, UR27, 0x800, URZ, 0xc0, !UPT ;  /* 0x000008001b1b7892 */ /* 0x000fe4000f8ec0ff */
[----:B------:R-:W-:-:S02]  /*13b0*/  ULOP3.LUT UR29, UR29, 0x20, URZ, 0xc0, !UPT ;  /* 0x000000201d1d7892 */ /* 0x000fc4000f8ec0ff */
[----:B------:R-:W-:Y:S02]  /*13c0*/  ULOP3.LUT UR26, UR26, 0x800, URZ, 0xc0, !UPT ;  /* 0x000008001a1a7892 */ /* 0x000fe4000f8ec0ff */
[----:B------:R-:W-:Y:S02]  /*13d0*/  ULOP3.LUT UR32, UR11, 0x20, URZ, 0xc0, !UPT ;  /* 0x000000200b207892 */ /* 0x000fe4000f8ec0ff */
[----:B------:R-:W-:Y:S02]  /*13e0*/  ULOP3.LUT UR49, UR49, 0x40, URZ, 0xc0, !UPT ;  /* 0x0000004031317892 */ /* 0x000fe4000f8ec0ff */
[----:B------:R-:W-:Y:S02]  /*13f0*/  USHF.L.U32 UR24, UR12, UR24, URZ ;  /* 0x000000180c187299 */ /* 0x000fe400080006ff */
[----:B------:R-:W-:Y:S01]  /*1400*/  USHF.L.U32 UR21, UR13, UR21, URZ ;  /* 0x000000150d157299 */ /* 0x000fe200080006ff */
[----:B------:R-:W-:Y:S11]  /*1410*/  BRA.U !UP0, `(.L_x_18) ;  /* 0x0000000108d47547 */ /* 0x000ff6000b800000 */
[----:B------:R-:W2:Y:S01]  /*1420*/  LDCU.128 UR12, c[0x0][0xb10] ;  /* 0x00016200ff0c77ac */ /* 0x000ea20008000c00 */
[----:B------:R-:W3:Y:S01]  /*1430*/  LDCU UR6, c[0x0][0x370] ;  /* 0x00006e00ff0677ac */ /* 0x000ee20008000800 */
[----:B------:R-:W4:Y:S01]  /*1440*/  LDCU UR5, c[0x0][0x374] ;  /* 0x00006e80ff0577ac */ /* 0x000f220008000800 */
[----:B------:R-:W1:Y:S01]  /*1450*/  LDCU UR31, c[0x0][0xb0c] ;  /* 0x00016180ff1f77ac */ /* 0x000e620008000800 */
[----:B------:R-:W1:Y:S01]  /*1460*/  LDCU UR7, c[0x0][0xb20] ;  /* 0x00016400ff0777ac */ /* 0x000e620008000800 */
[----:B------:R-:W1:Y:S01]  /*1470*/  LDCU.64 UR8, c[0x0][0xb28] ;  /* 0x00016500ff0877ac */ /* 0x000e620008000a00 */
[----:B--2---:R-:W-:Y:S02]  /*1480*/  UISETP.NE.AND UP0, UPT, UR14, 0x1, UPT ;  /* 0x000000010e00788c */ /* 0x004fe4000bf05270 */
[----:B----4-:R-:W-:Y:S02]  /*1490*/  UIMAD.WIDE.U32 UR10, UR5, UR15, URZ ;  /* 0x0000000f050a72a5 */ /* 0x010fe4000f8e00ff */
[----:B---3--:R-:W-:-:S02]  /*14a0*/  UIMAD.WIDE.U32 UR18, UR6, UR12, URZ ;  /* 0x0000000c061272a5 */ /* 0x008fc4000f8e00ff */
[----:B-1----:R-:W-:Y:S02]  /*14b0*/  UISETP.NE.AND UP1, UPT, UR31, 0x1, UPT ;  /* 0x000000011f00788c */ /* 0x002fe4000bf25270 */
[----:B------:R-:W-:Y:S01]  /*14c0*/  UISETP.NE.AND UP2, UPT, UR30, 0x1, UPT ;  /* 0x000000011e00788c */ /* 0x000fe2000bf45270 */
[----:B------:R-:W-:Y:S02]  /*14d0*/  UMOV UR10, UR11 ;  /* 0x0000000b000a7c82 */ /* 0x000fe40008000000 */
[----:B------:R-:W-:Y:S01]  /*14e0*/  UMOV UR18, UR19 ;  /* 0x0000001300127c82 */ /* 0x000fe20008000000 */
[----:B------:R-:W-:Y:S02]  /*14f0*/  @UP0 USHF.R.U32.HI UR5, URZ, UR7, UR10 ;  /* 0x00000007ff050299 */ /* 0x000fe4000801160a */
[----:B------:R-:W-:Y:S02]  /*1500*/  UIMAD.WIDE.U32 UR22, UR20, UR15, URZ ;  /* 0x0000000f141672a5 */ /* 0x000fe4000f8e00ff */
[----:B------:R-:W-:-:S02]  /*1510*/  UIMAD.WIDE.U32 UR10, UR5, UR8, URZ ;  /* 0x00000008050a72a5 */ /* 0x000fc4000f8e00ff */
[----:B------:R-:W-:Y:S02]  /*1520*/  @UP1 USHF.R.U32.HI UR6, URZ, UR13, UR18 ;  /* 0x0000000dff061299 */ /* 0x000fe40008011612 */
[----:B------:R-:W-:Y:S02]  /*1530*/  UIMAD.WIDE.U32 UR16, UR28, UR12, URZ ;  /* 0x0000000c1c1072a5 */ /* 0x000fe4000f8e00ff */
[----:B------:R-:W-:Y:S01]  /*1540*/  UIMAD.WIDE.U32 UR18, UR6, UR8, URZ ;  /* 0x00000008061272a5 */ /* 0x000fe2000f8e00ff */
[----:B------:R-:W-:Y:S01]  /*1550*/  UMOV UR4, UR23 ;  /* 0x0000001700047c82 */ /* 0x000fe20008000000 */
[----:B------:R-:W-:Y:S01]  /*1560*/  UMOV UR10, UR11 ;  /* 0x0000000b000a7c82 */ /* 0x000fe20008000000 */
[----:B------:R-:W-:Y:S02]  /*1570*/  USHF.R.U32.HI UR4, URZ, UR7, UR4 ;  /* 0x00000007ff047299 */ /* 0x000fe40008011604 */
[----:B------:R-:W-:Y:S01]  /*1580*/  @UP2 USHF.R.U32.HI UR5, URZ, UR9, UR10 ;  /* 0x00000009ff052299 */ /* 0x000fe2000801160a */
[----:B------:R-:W-:Y:S01]  /*1590*/  UMOV UR16, UR17 ;  /* 0x0000001100107c82 */ /* 0x000fe20008000000 */
[----:B------:R-:W-:Y:S01]  /*15a0*/  UMOV UR18, UR19 ;  /* 0x0000001300127c82 */ /* 0x000fe20008000000 */
[----:B------:R-:W-:-:S02]  /*15b0*/  USHF.R.U32.HI UR13, URZ, UR13, UR16 ;  /* 0x0000000dff0d7299 */ /* 0x000fc40008011610 */
[----:B------:R-:W-:Y:S02]  /*15c0*/  USEL UR4, UR20, UR4, !UP0 ;  /* 0x0000000414047287 */ /* 0x000fe4000c000000 */
[----:B------:R-:W-:Y:S02]  /*15d0*/  @UP2 USHF.R.U32.HI UR6, URZ, UR9, UR18 ;  /* 0x00000009ff062299 */ /* 0x000fe40008011612 */
[----:B------:R-:W-:Y:S02]  /*15e0*/  UIMAD UR7, UR5, UR30, URZ ;  /* 0x0000001e050772a4 */ /* 0x000fe4000f8e02ff */
[----:B------:R-:W-:Y:S02]  /*15f0*/  USEL UR5, UR28, UR13, !UP1 ;  /* 0x0000000d1c057287 */ /* 0x000fe4000c800000 */
[----:B------:R-:W-:Y:S02]  /*1600*/  UIMAD UR12, UR6, UR30, URZ ;  /* 0x0000001e060c72a4 */ /* 0x000fe4000f8e02ff */
[----:B------:R-:W-:-:S02]  /*1610*/  UISETP.GE.AND UP0, UPT, UR4, UR7, UPT ;  /* 0x000000070400728c */ /* 0x000fc4000bf06270 */
[----:B------:R-:W-:Y:S02]  /*1620*/  UIMAD.WIDE.U32 UR10, UR4, UR8, URZ ;  /* 0x00000008040a72a5 */ /* 0x000fe4000f8e00ff */
[----:B------:R-:W-:Y:S02]  /*1630*/  UISETP.GE.OR UP0, UPT, UR5, UR12, UP0 ;  /* 0x0000000c0500728c */ /* 0x000fe40008706670 */
[----:B------:R-:W-:Y:S02]  /*1640*/  UIMAD.WIDE.U32 UR12, UR5, UR8, URZ ;  /* 0x00000008050c72a5 */ /* 0x000fe4000f8e00ff */
[----:B------:R-:W-:Y:S01]  /*1650*/  UIADD3 UR10, UPT, UPT, -UR4, URZ, URZ ;  /* 0x000000ff040a7290 */ /* 0x000fe2000fffe1ff */
[----:B------:R-:W-:Y:S01]  /*1660*/  UMOV UR8, UR11 ;  /* 0x0000000b00087c82 */ /* 0x000fe20008000000 */
[----:B------:R-:W-:Y:S02]  /*1670*/  UIADD3 UR11, UPT, UPT, -UR5, URZ, URZ ;  /* 0x000000ff050b7290 */ /* 0x000fe4000fffe1ff */
[----:B------:R-:W-:-:S03]  /*1680*/  USHF.R.U32.HI UR8, URZ, UR9, UR8 ;  /* 0x00000009ff087299 */ /* 0x000fc60008011608 */
[----:B------:R-:W-:Y:S01]  /*1690*/  @!UP0 UMOV UR7, UR13 ;  /* 0x0000000d00078c82 */ /* 0x000fe20008000000 */
[----:B------:R-:W-:Y:S02]  /*16a0*/  UIMAD UR20, UR14, UR10, UR20 ;  /* 0x0000000a0e1472a4 */ /* 0x000fe4000f8e0214 */
[----:B------:R-:W-:Y:S02]  /*16b0*/  USEL UR8, UR4, UR8, !UP2 ;  /* 0x0000000804087287 */ /* 0x000fe4000d000000 */
[----:B------:R-:W-:Y:S02]  /*16c0*/  @!UP0 USHF.R.U32.HI UR7, URZ, UR9, UR7 ;  /* 0x00000009ff078299 */ /* 0x000fe40008011607 */
[----:B------:R-:W-:Y:S02]  /*16d0*/  UIADD3 UR9, UPT, UPT, -UR8, URZ, URZ ;  /* 0x000000ff08097290 */ /* 0x000fe4000fffe1ff */
[----:B------:R-:W-:Y:S02]  /*16e0*/  @!UP0 USEL UR7, UR5, UR7, !UP2 ;  /* 0x0000000705078287 */ /* 0x000fe4000d000000 */
[----:B------:R-:W-:-:S02]  /*16f0*/  UIMAD UR9, UR30, UR9, UR4 ;  /* 0x000000091e0972a4 */ /* 0x000fc4000f8e0204 */
[----:B------:R-:W-:Y:S02]  /*1700*/  @!UP0 UIADD3 UR8, UPT, UPT, UR8, -UR7, URZ ;  /* 0x8000000708088290 */ /* 0x000fe4000fffe0ff */
[----:B------:R-:W-:Y:S02]  /*1710*/  @!UP0 UIMAD UR6, UR9, UR6, UR7 ;  /* 0x00000006090682a4 */ /* 0x000fe4000f8e0207 */
[----:B------:R-:W-:Y:S02]  /*1720*/  @!UP0 UIMAD UR4, UR8, UR30, UR5 ;  /* 0x0000001e080482a4 */ /* 0x000fe4000f8e0205 */
[----:B------:R-:W-:Y:S02]  /*1730*/  UIMAD UR28, UR31, UR11, UR28 ;  /* 0x0000000b1f1c72a4 */ /* 0x000fe4000f8e021c */
[----:B------:R-:W-:Y:S01]  /*1740*/  UIMAD UR20, UR4, UR14, UR20 ;  /* 0x0000000e041472a4 */ /* 0x000fe2000f8e0214 */
[----:B------:R-:W-:Y:S02]  /*1750*/  @!UP0 UMOV UR5, UR6 ;  /* 0x0000000600058c82 */ /* 0x000fe40008000000 */
[----:B------:R-:W-:-:S12]  /*1760*/  UIMAD UR28, UR5, UR31, UR28 ;  /* 0x0000001f051c72a4 */ /* 0x000fd8000f8e021c */
.L_x_18:
[----:B------:R-:W-:-:S09]  /*1770*/  UISETP.NE.AND UP0, UPT, UR33, 0x1, UPT ;  /* 0x000000012100788c */ /* 0x000fd2000bf05270 */
[----:B------:R-:W-:Y:S05]  /*1780*/  BRA.U UP0, `(.L_x_19) ;  /* 0x0000000100447547 */ /* 0x000fea000b800000 */
[----:B------:R-:W2:Y:S01]  /*1790*/  LDCU.128 UR8, c[0x0][0xb10] ;  /* 0x00016200ff0877ac */ /* 0x000ea20008000c00 */
[----:B------:R-:W3:Y:S01]  /*17a0*/  LDCU UR12, c[0x0][0xb0c] ;  /* 0x00016180ff0c77ac */ /* 0x000ee20008000800 */
[----:B------:R-:W4:Y:S01]  /*17b0*/  LDCU UR13, c[0x0][0xb20] ;  /* 0x00016400ff0d77ac */ /* 0x000f220008000800 */
[----:B--2---:R-:W-:Y:S02]  /*17c0*/  UIMAD.WIDE.U32 UR6, UR28, UR8, URZ ;  /* 0x000000081c0672a5 */ /* 0x004fe4000f8e00ff */
[----:B------:R-:W-:Y:S02]  /*17d0*/  UIMAD.WIDE.U32 UR4, UR20, UR11, URZ ;  /* 0x0000000b140472a5 */ /* 0x000fe4000f8e00ff */
[----:B---3--:R-:W-:Y:S02]  /*17e0*/  UISETP.NE.AND UP1, UPT, UR12, 0x1, UPT ;  /* 0x000000010c00788c */ /* 0x008fe4000bf25270 */
[----:B------:R-:W-:Y:S01]  /*17f0*/  UISETP.NE.AND UP0, UPT, UR10, 0x1, UPT ;  /* 0x000000010a00788c */ /* 0x000fe2000bf05270 */
[----:B------:R-:W-:-:S02]  /*1800*/  UMOV UR6, UR7 ;  /* 0x0000000700067c82 */ /* 0x000fc40008000000 */
[----:B------:R-:W-:Y:S01]  /*1810*/  UMOV UR4, UR5 ;  /* 0x0000000500047c82 */ /* 0x000fe20008000000 */
[----:B------:R-:W-:Y:S02]  /*1820*/  USHF.R.U32.HI UR9, URZ, UR9, UR6 ;  /* 0x00000009ff097299 */ /* 0x000fe40008011606 */
[----:B----4-:R-:W-:Y:S02]  /*1830*/  USHF.R.U32.HI UR4, URZ, UR13, UR4 ;  /* 0x0000000dff047299 */ /* 0x010fe40008011604 */
[----:B------:R-:W-:Y:S02]  /*1840*/  USEL UR5, UR28, UR9, !UP1 ;  /* 0x000000091c057287 */ /* 0x000fe4000c800000 */
[----:B------:R-:W-:-:S04]  /*1850*/  USEL UR4, UR20, UR4, !UP0 ;  /* 0x0000000414047287 */ /* 0x000fc8000c000000 */
[----:B------:R-:W-:Y:S02]  /*1860*/  UIADD3 UR6, UPT, UPT, UR5, -UR4, URZ ;  /* 0x8000000405067290 */ /* 0x000fe4000fffe0ff */
[----:B------:R-:W-:Y:S02]  /*1870*/  UIADD3 UR4, UPT, UPT, -UR5, UR4, URZ ;  /* 0x0000000405047290 */ /* 0x000fe4000fffe1ff */
[----:B------:R-:W-:Y:S02]  /*1880*/  UIMAD UR20, UR6, UR10, UR20 ;  /* 0x0000000a061472a4 */ /* 0x000fe4000f8e0214 */
[----:B------:R-:W-:-:S12]  /*1890*/  UIMAD UR28, UR4, UR12, UR28 ;  /* 0x0000000c041c72a4 */ /* 0x000fd8000f8e021c */
.L_x_19:
[----:B------:R-:W-:-:S09]  /*18a0*/  UISETP.EQ.U32.AND UP0, UPT, UR34, 0x1, UPT ;  /* 0x000000012200788c */ /* 0x000fd2000bf02070 */
[----:B------:R-:W-:Y:S05]  /*18b0*/  BRA.U !UP0, `(.L_x_20) ;  /* 0x00000001080c7547 */ /* 0x000fea000b800000 */
[----:B------:R-:W-:Y:S01]  /*18c0*/  UCGABAR_WAIT ;  /* 0x0000000000007dc7 */ /* 0x000fe20008000000 */
[----:B------:R-:W-:Y:S01]  /*18d0*/  CCTL.IVALL ;  /* 0x00000000ff00798f */ /* 0x000fe20002000000 */
[----:B------:R-:W-:Y:S05]  /*18e0*/  BRA `(.L_x_21) ;  /* 0x0000000000047947 */ /* 0x000fea0003800000 */
.L_x_20:
[----:B------:R-:W-:Y:S06]  /*18f0*/  BAR.SYNC.DEFER_BLOCKING 0x0 ;  /* 0x0000000000007b1d */ /* 0x000fec0000010000 */
.L_x_21:
[----:B------:R-:W-:Y:S05]  /*1900*/  BRA.U UP3, `(.L_x_22) ;  /* 0x0000001103fc7547 */ /* 0x000fea000b800000 */
[----:B------:R-:W2:Y:S01]  /*1910*/  LDCU UR6, c[0x0][0x38c] ;  /* 0x00007180ff0677ac */ /* 0x000ea20008000800 */
[----:B------:R-:W-:Y:S01]  /*1920*/  PLOP3.LUT P1, PT, PT, PT, UP5, 0x80, 0x8 ;  /* 0x000000000008781c */ /* 0x000fe20003f2f058 */
[----:B------:R-:W-:Y:S01]  /*1930*/  IMAD.MOV.U32 R12, RZ, RZ, 0x1 ;  /* 0x00000001ff0c7424 */ /* 0x000fe200078e00ff */
[----:B------:R-:W-:Y:S02]  /*1940*/  ISETP.NE.AND P2, PT, R0, RZ, P3 ;  /* 0x000000ff0000720c */ /* 0x000fe40001f45270 */
[----:B------:R-:W-:Y:S02]  /*1950*/  CS2R R10, SRZ ;  /* 0x00000000000a7805 */ /* 0x000fe4000001ff00 */
[----:B------:R-:W-:Y:S01]  /*1960*/  PLOP3.LUT P1, PT, P1, PT, PT, 0x8, 0x80 ;  /* 0x000000000080781c */ /* 0x000fe20000f2e170 */
[----:B------:R-:W-:Y:S01]  /*1970*/  IMAD.MOV.U32 R9, RZ, RZ, RZ ;  /* 0x000000ffff097224 */ /* 0x000fe200078e00ff */
[----:B------:R-:W3:Y:S01]  /*1980*/  LDCU UR41, c[0x0][0x370] ;  /* 0x00006e00ff2977ac */ /* 0x000ee20008000800 */
[----:B------:R-:W-:Y:S01]  /*1990*/  IMAD.MOV.U32 R8, RZ, RZ, 0x1 ;  /* 0x00000001ff087424 */ /* 0x000fe200078e00ff */
[----:B------:R-:W4:Y:S01]  /*19a0*/  LDCU.64 UR30, c[0x0][0x348] ;  /* 0x00006900ff1e77ac */ /* 0x000f220008000a00 */
[----:B------:R-:W-:Y:S01]  /*19b0*/  UIADD3 UR46, UPT, UPT, UR49, UR32, URZ ;  /* 0x00000020312e7290 */ /* 0x000fe2000fffe0ff */
[----:B------:R-:W1:Y:S01]  /*19c0*/  LDCU UR40, c[0x0][0x374] ;  /* 0x00006e80ff2877ac */ /* 0x000e620008000800 */
[----:B--2---:R-:W-:-:S02]  /*19d0*/  UIADD3 UR5, UPT, UPT, UR6, 0x3f, URZ ;  /* 0x0000003f06057890 */ /* 0x004fc4000fffe0ff */
[----:B------:R-:W-:Y:S02]  /*19e0*/  UIADD3 UR50, UPT, UPT, UR6, 0x7e, URZ ;  /* 0x0000007e06327890 */ /* 0x000fe4000fffe0ff */
[----:B------:R-:W-:Y:S01]  /*19f0*/  USHF.R.S32.HI UR4, URZ, 0x1f, UR5 ;  /* 0x0000001fff047899 */ /* 0x000fe20008011405 */
[----:B------:R-:W-:-:S03]  /*1a00*/  UMOV UR7, URZ ;  /* 0x000000ff00077c82 */ /* 0x000fc60008000000 */
[----:B------:R-:W-:Y:S02]  /*1a10*/  ULEA.HI UR4, UR4, UR5, URZ, 0x6 ;  /* 0x0000000504047291 */ /* 0x000fe4000f8f30ff */
[----:B------:R-:W-:Y:S02]  /*1a20*/  UIADD3 UR5, UPT, UPT, UR6, -0x1, URZ ;  /* 0xffffffff06057890 */ /* 0x000fe4000fffe0ff */
[----:B------:R-:W-:Y:S02]  /*1a30*/  USHF.R.S32.HI UR43, URZ, 0x6, UR4 ;  /* 0x00000006ff2b7899 */ /* 0x000fe40008011404 */
[----:B------:R-:W-:Y:S02]  /*1a40*/  UISETP.GE.U32.AND UP1, UPT, UR5, -0x7f, UPT ;  /* 0xffffff810500788c */ /* 0x000fe4000bf26070 */
[----:B------:R-:W-:-:S04]  /*1a50*/  UISETP.LT.U32.AND UP0, UPT, UR43, 0x4, UPT ;  /* 0x000000042b00788c */ /* 0x000fc8000bf01070 */
[----:B------:R-:W-:Y:S02]  /*1a60*/  USEL UR42, UR43, 0x4, UP0 ;  /* 0x000000042b2a7887 */ /* 0x000fe40008000000 */
[----:B------:R-:W-:Y:S02]  /*1a70*/  UISETP.NE.AND UP0, UPT, UR25, URZ, UPT ;  /* 0x000000ff1900728c */ /* 0x000fe4000bf05270 */
[----:B------:R-:W-:Y:S02]  /*1a80*/  UIADD3 UR4, UPT, UPT, UR42, -0x1, URZ ;  /* 0xffffffff2a047890 */ /* 0x000fe4000fffe0ff */
[----:B------:R-:W-:Y:S02]  /*1a90*/  @UP1 UIADD3 UR4, UPT, UPT, UR42, URZ, URZ ;  /* 0x000000ff2a041290 */ /* 0x000fe4000fffe0ff */
[----:B------:R-:W-:Y:S02]  /*1aa0*/  USEL UR25, UR52, 0x2, UP0 ;  /* 0x0000000234197887 */ /* 0x000fe40008000000 */
[----:B------:R-:W-:-:S02]  /*1ab0*/  UIADD3 UR48, UPT, UPT, UR43, -UR42, URZ ;  /* 0x8000002a2b307290 */ /* 0x000fc4000fffe0ff */
[----:B------:R-:W-:Y:S02]  /*1ac0*/  UIADD3 UR37, UPT, UPT, UR4, 0x1, URZ ;  /* 0x0000000104257890 */ /* 0x000fe4000fffe0ff */
[----:B-1-34-:R-:W-:-:S12]  /*1ad0*/  UIADD3 UR44, UPT, UPT, -UR4, URZ, URZ ;  /* 0x000000ff042c7290 */ /* 0x01afd8000fffe1ff */
.L_x_42:
[----:B------:R-:W-:Y:S01]  /*1ae0*/  UISETP.NE.AND UP0, UPT, UR47, URZ, UPT ;  /* 0x000000ff2f00728c */ /* 0x000fe2000bf05270 */
[----:B------:R-:W1:Y:S08]  /*1af0*/  S2UR UR47, SR_CgaCtaId ;  /* 0x00000000002f79c3 */ /* 0x000e700000008800 */
[----:B------:R-:W-:Y:S05]  /*1b00*/  BRA.U UP0, `(.L_x_23) ;  /* 0x0000000100347547 */ /* 0x000fea000b800000 */
[----:B------:R-:W2:Y:S01]  /*1b10*/  S2R R0, SR_CgaCtaId ;  /* 0x0000000000007919 */ /* 0x000ea20000008800 */
[----:B------:R-:W-:-:S04]  /*1b20*/  MOV R2, 0x400 ;  /* 0x0000040000027802 */ /* 0x000fc80000000f00 */
[----:B--2---:R-:W-:Y:S02]  /*1b30*/  LEA R0, R0, R2, 0x18 ;  /* 0x0000000200007211 */ /* 0x004fe400078ec0ff */
[----:B------:R-:W-:-:S03]  /*1b40*/  SHF.L.U32 R2, R8, 0x1f, RZ ;  /* 0x0000001f08027819 */ /* 0x000fc600000006ff */
[----:B------:R-:W-:-:S04]  /*1b50*/  IMAD R0, R9, 0x8, R0 ;  /* 0x0000000809007824 */ /* 0x000fc800078e0200 */
[----:B------:R-:W2:Y:S02]  /*1b60*/  SYNCS.PHASECHK.TRANS64.TRYWAIT P0, [R0+URZ+0x100], R2 ;  /* 0x00010002000075a7 */ /* 0x000ea400080011ff */
[----:B--2---:R-:W-:Y:S05]  /*1b70*/  @!P0 BRA `(.L_x_24) ;  /* 0x0000007000ec8947 */ /* 0x004fea0003800000 */
.L_x_149:
[----:B------:R-:W-:Y:S01]  /*1b80*/  VIADD R9, R9, 0x1 ;  /* 0x0000000109097836 */ /* 0x000fe20000000000 */
[----:B------:R2:W-:Y:S04]  /*1b90*/  SYNCS.ARRIVE.TRANS64.A1T0 RZ, [R0+URZ+0xf0], RZ ;  /* 0x0000f0ff00ff79a7 */ /* 0x0005e800081000ff */
[----:B------:R-:W-:-:S04]  /*1ba0*/  ISETP.NE.AND P0, PT, R9, 0x2, PT ;  /* 0x000000020900780c */ /* 0x000fc80003f05270 */
[----:B------:R-:W-:Y:S02]  /*1bb0*/  SEL R9, R9, RZ, P0 ;  /* 0x000000ff09097207 */ /* 0x000fe40000000000 */
[----:B--2---:R-:W-:-:S04]  /*1bc0*/  SEL R0, RZ, 0x1, P0 ;  /* 0x00000001ff007807 */ /* 0x004fc80000000000 */
[----:B------:R-:W-:-:S07]  /*1bd0*/  LOP3.LUT R8, R8, R0, RZ, 0x3c, !PT ;  /* 0x0000000008087212 */ /* 0x000fce00078e3cff */
.L_x_23:
[----:B------:R-:W-:Y:S01]  /*1be0*/  UMOV UR6, 0x400 ;  /* 0x0000040000067882 */ /* 0x000fe20000000000 */
[----:B------:R-:W-:Y:S01]  /*1bf0*/  UISETP.GE.U32.AND UP0, UPT, UR50, 0x7f, UPT ;  /* 0x0000007f3200788c */ /* 0x000fe2000bf06070 */
[----:B------:R-:W-:Y:S01]  /*1c00*/  SHF.L.U32 R0, R12, 0x1f, RZ ;  /* 0x0000001f0c007819 */ /* 0x000fe200000006ff */
[----:B-1----:R-:W-:Y:S02]  /*1c10*/  ULEA UR6, UR47, UR6, 0x18 ;  /* 0x000000062f067291 */ /* 0x002fe4000f8ec0ff */
[----:B------:R-:W-:Y:S02]  /*1c20*/  ULEA UR11, UR20, UR46, 0x7 ;  /* 0x0000002e140b7291 */ /* 0x000fe4000f8e38ff */
[----:B------:R-:W-:Y:S01]  /*1c30*/  ULEA UR4, UR7, UR6, 0x3 ;  /* 0x0000000607047291 */ /* 0x000fe2000f8e18ff */
[----:B------:R-:W-:-:S08]  /*1c40*/  UMOV UR13, URZ ;  /* 0x000000ff000d7c82 */ /* 0x000fd00008000000 */
[----:B------:R1:W2:Y:S01]  /*1c50*/  SYNCS.PHASECHK.TRANS64.TRYWAIT P0, [UR4+0x20], R0 ;  /* 0x00002000ff0075a7 */ /* 0x0002a20008001104 */
[----:B------:R-:W-:-:S04]  /*1c60*/  ULEA.HI UR4, UR28, UR28, URZ, 0x1 ;  /* 0x0000001c1c047291 */ /* 0x000fc8000f8f08ff */
[----:B------:R-:W-:-:S04]  /*1c70*/  USHF.L.U32 UR4, UR4, 0x6, URZ ;  /* 0x0000000604047899 */ /* 0x000fc800080006ff */
[----:B------:R-:W-:Y:S01]  /*1c80*/  ULOP3.LUT UR34, UR49, 0xffffff80, UR4, 0xf8, !UPT ;  /* 0xffffff8031227892 */ /* 0x000fe2000f8ef804 */
[----:B------:R-:W-:Y:S11]  /*1c90*/  BRA.U !UP0, `(.L_x_25) ;  /* 0x0000000108d87547 */ /* 0x000ff6000b800000 */
[----:B------:R-:W-:Y:S01]  /*1ca0*/  UMOV UR18, UR44 ;  /* 0x0000002c00127c82 */ /* 0x000fe20008000000 */
[----:B------:R-:W-:Y:S01]  /*1cb0*/  UMOV UR4, UR7 ;  /* 0x0000000700047c82 */ /* 0x000fe20008000000 */
[----:B------:R-:W-:Y:S01]  /*1cc0*/  UMOV UR10, URZ ;  /* 0x000000ff000a7c82 */ /* 0x000fe20008000000 */
[----:B------:R-:W-:-:S05]  /*1cd0*/  UMOV UR35, UR29 ;  /* 0x0000001d00237c82 */ /* 0x000fca0008000000 */
.L_x_31:
[----:B------:R-:W-:Y:S01]  /*1ce0*/  ULEA UR33, UR4, UR6, 0x3 ;  /* 0x0000000604217291 */ /* 0x000fe2000f8e18ff */
[----:B------:R-:W-:Y:S01]  /*1cf0*/  @P3 MOV R2, 0x8000 ;  /* 0x0000800000023802 */ /* 0x000fe20000000f00 */
[----:B--2-4-:R-:W-:Y:S10]  /*1d00*/  @P0 BRA `(.L_x_26) ;  /* 0x00000000000c0947 */ /* 0x014ff40003800000 */
[----:B------:R-:W-:-:S04]  /*1d10*/  SHF.L.U32 R3, R12, 0x1f, RZ ;  /* 0x0000001f0c037819 */ /* 0x000fc800000006ff */
[----:B------:R-:W2:Y:S02]  /*1d20*/  SYNCS.PHASECHK.TRANS64.TRYWAIT P0, [UR33+0x20], R3 ;  /* 0x00002003ff0075a7 */ /* 0x000ea40008001121 */
[----:B--2---:R-:W-:Y:S05]  /*1d30*/  @!P0 BRA `(.L_x_27) ;  /* 0x0000007000908947 */ /* 0x004fea0003800000 */
.L_x_26:
[----:B------:R2:W-:Y:S01]  /*1d40*/  @P3 SYNCS.ARRIVE.TRANS64 RZ, [UR33], R2 ;  /* 0x00000002ffff39a7 */ /* 0x0005e20008000021 */
[----:B------:R-:W-:Y:S02]  /*1d50*/  ULOP3.LUT UR5, UR25, 0x2, URZ, 0xfc, !UPT ;  /* 0x0000000219057892 */ /* 0x000fe4000f8efcff */
[----:B------:R-:W-:Y:S02]  /*1d60*/  UIADD3 UR18, UPT, UPT, UR18, 0x1, URZ ;  /* 0x0000000112127890 */ /* 0x000fe4000fffe0ff */
[----:B------:R-:W-:Y:S02]  /*1d70*/  UISETP.NE.AND UP0, UPT, UR5, 0x2, UPT ;  /* 0x000000020500788c */ /* 0x000fe4000bf05270 */
[----:B------:R-:W-:-:S07]  /*1d80*/  UISETP.NE.AND UP2, UPT, UR18, 0x1, UPT ;  /* 0x000000011200788c */ /* 0x000fce000bf45270 */
[----:B------:R-:W-:Y:S05]  /*1d90*/  BRA.U UP0, `(.L_x_28) ;  /* 0x0000000100047547 */ /* 0x000fea000b800000 */
[----:B------:R-:W-:Y:S05]  /*1da0*/  BPT.TRAP 0x1 ;  /* 0x000000040000795c */ /* 0x000fea0000300000 */
.L_x_28:
[----:B------:R-:W-:Y:S04]  /*1db0*/  BSSY.RECONVERGENT B0, `(.L_x_29) ;  /* 0x0000003000007945 */ /* 0x000fe80003800200 */
[----:B------:R-:W-:Y:S05]  /*1dc0*/  @!P2 BRA `(.L_x_30) ;  /* 0x000000000004a947 */ /* 0x000fea0003800000 */
[----:B------:R-:W-:Y:S05]  /*1dd0*/  BPT.TRAP 0x1 ;  /* 0x000000040000795c */ /* 0x000fea0000300000 */
.L_x_30:
[----:B------:R-:W-:Y:S05]  /*1de0*/  BSYNC.RECONVERGENT B0 ;  /* 0x0000000000007941 */ /* 0x000fea0003800200 */
.L_x_29:
[----:B------:R-:W-:Y:S02]  /*1df0*/  UIADD3 UR5, UPT, UPT, UR4, 0x1, URZ ;  /* 0x0000000104057890 */ /* 0x000fe4000fffe0ff */
[----:B------:R-:W-:Y:S02]  /*1e00*/  USHF.L.U32 UR4, UR4, 0xc, URZ ;  /* 0x0000000c04047899 */ /* 0x000fe400080006ff */
[----:B------:R-:W-:Y:S02]  /*1e10*/  UISETP.NE.AND UP0, UPT, UR5, 0x4, UPT ;  /* 0x000000040500788c */ /* 0x000fe4000bf05270 */
[----:B------:R-:W-:Y:S02]  /*1e20*/  ULOP3.LUT UR32, UR27, UR4, URZ, 0xfc, !UPT ;  /* 0x000000041b207292 */ /* 0x000fe4000f8efcff */
[----:B------:R-:W-:Y:S02]  /*1e30*/  USEL UR8, URZ, 0x1, UP0 ;  /* 0x00000001ff087887 */ /* 0x000fe40008000000 */
[----:B------:R-:W-:-:S02]  /*1e40*/  USEL UR7, UR5, URZ, UP0 ;  /* 0x000000ff05077287 */ /* 0x000fc40008000000 */
[----:B------:R-:W-:Y:S02]  /*1e50*/  UIADD3 UR16, UP1, UPT, UR30, 0x80, URZ ;  /* 0x000000801e107890 */ /* 0x000fe4000ff3e0ff */
[----:B------:R-:W-:Y:S01]  /*1e60*/  ULEA UR5, UR7, UR6, 0x3 ;  /* 0x0000000607057291 */ /* 0x000fe2000f8e18ff */
[----:B------:R-:W-:Y:S01]  /*1e70*/  LOP3.LUT R12, R12, UR8, RZ, 0x3c, !PT ;  /* 0x000000080c0c7c12 */ /* 0x000fe2000f8e3cff */
[----:B------:R-:W-:Y:S02]  /*1e80*/  ULOP3.LUT UR8, UR26, UR4, URZ, 0xfc, !UPT ;  /* 0x000000041a087292 */ /* 0x000fe4000f8efcff */
[----:B------:R-:W-:Y:S01]  /*1e90*/  ULEA UR32, UR32, UR6, 0x1 ;  /* 0x0000000620207291 */ /* 0x000fe2000f8e08ff */
[----:B-1----:R-:W-:Y:S01]  /*1ea0*/  SHF.L.U32 R0, R12, 0x1f, RZ ;  /* 0x0000001f0c007819 */ /* 0x002fe200000006ff */
[----:B------:R-:W-:Y:S02]  /*1eb0*/  UIADD3 UR14, UP0, UPT, UR30, 0x180, URZ ;  /* 0x000001801e0e7890 */ /* 0x000fe4000ff1e0ff */
[----:B------:R-:W-:Y:S01]  /*1ec0*/  ULEA UR8, UR8, UR6, 0x1 ;  /* 0x0000000608087291 */ /* 0x000fe2000f8e08ff */
[----:B------:R3:W4:Y:S01]  /*1ed0*/  SYNCS.PHASECHK.TRANS64.TRYWAIT P0, [UR5+0x20], R0 ;  /* 0x00002000ff0075a7 */ /* 0x0007220008001105 */
[----:B------:R-:W-:-:S02]  /*1ee0*/  ULOP3.LUT UR33, UR33, 0xfefffff8, URZ, 0xc0, !UPT ;  /* 0xfefffff821217892 */ /* 0x000fc4000f8ec0ff */
[----:B------:R-:W-:Y:S02]  /*1ef0*/  UIADD3.X UR17, UPT, UPT, URZ, UR31, URZ, UP1, !UPT ;  /* 0x0000001fff117290 */ /* 0x000fe40008ffe4ff */
[----:B------:R-:W-:Y:S02]  /*1f00*/  UIADD3 UR32, UPT, UPT, UR32, 0x4300, URZ ;  /* 0x0000430020207890 */ /* 0x000fe4000fffe0ff */
[----:B------:R-:W-:Y:S02]  /*1f10*/  UPRMT UR5, URZ, 0x5410, UR24 ;  /* 0x00005410ff057896 */ /* 0x000fe40008000018 */
[----:B------:R-:W-:Y:S02]  /*1f20*/  UIADD3 UR8, UPT, UPT, UR8, 0xc300, URZ ;  /* 0x0000c30008087890 */ /* 0x000fe4000fffe0ff */
[----:B------:R-:W-:Y:S02]  /*1f30*/  UIADD3.X UR15, UPT, UPT, URZ, UR31, URZ, UP0, !UPT ;  /* 0x0000001fff0f7290 */ /* 0x000fe400087fe4ff */
[----:B------:R-:W-:Y:S01]  /*1f40*/  UPRMT UR4, URZ, 0x5410, UR21 ;  /* 0x00005410ff047896 */ /* 0x000fe20008000015 */
[----:B------:R-:W-:Y:S01]  /*1f50*/  UMOV UR22, 0x0 ;  /* 0x0000000000167882 */ /* 0x000fe20000000000 */
[----:B------:R-:W-:Y:S01]  /*1f60*/  UMOV UR23, 0x10000000 ;  /* 0x1000000000177882 */ /* 0x000fe20000000000 */
[----:B------:R-:W-:Y:S01]  /*1f70*/  UMOV UR12, UR36 ;  /* 0x00000024000c7c82 */ /* 0x000fe20008000000 */
[----:B------:R-:W-:Y:S01]  /*1f80*/  UMOV UR9, UR33 ;  /* 0x0000002100097c82 */ /* 0x000fe20008000000 */
[----:B------:R1:W-:Y:S01]  /*1f90*/  UTMALDG.3D.MULTICAST.2CTA [UR32], [UR16], UR5, desc[UR22] ;  /* 0x00001620100073b4 */ /* 0x0003e20008211805 */
[----:B------:R-:W-:-:S03]  /*1fa0*/  UMOV UR13, UR37 ;  /* 0x00000025000d7c82 */ /* 0x000fc60008000000 */
[----:B------:R2:W-:Y:S01]  /*1fb0*/  UTMALDG.3D.MULTICAST.2CTA [UR8], [UR14], UR4, desc[UR22] ;  /* 0x000016080e0073b4 */ /* 0x0005e20008211804 */
[----:B-1----:R-:W-:Y:S02]  /*1fc0*/  UIADD3 UR35, UPT, UPT, UR35, 0x40, URZ ;  /* 0x0000004023237890 */ /* 0x002fe4000fffe0ff */
[----:B--2---:R-:W-:Y:S01]  /*1fd0*/  UIADD3 UR10, UPT, UPT, UR10, 0x40, URZ ;  /* 0x000000400a0a7890 */ /* 0x004fe2000fffe0ff */
[----:B------:R-:W-:Y:S01]  /*1fe0*/  UMOV UR4, UR7 ;  /* 0x0000000700047c82 */ /* 0x000fe20008000000 */
[----:B---3--:R-:W-:Y:S10]  /*1ff0*/  BRA.U UP2, `(.L_x_31) ;  /* 0xfffffffd02387547 */ /* 0x008ff4000b83ffff */
.L_x_25:
[----:B------:R-:W-:Y:S01]  /*2000*/  ULEA UR4, UR7, UR6, 0x3 ;  /* 0x0000000607047291 */ /* 0x000fe2000f8e18ff */
[----:B-1----:R-:W-:Y:S01]  /*2010*/  SHF.L.U32 R0, R12, 0x1f, RZ ;  /* 0x0000001f0c007819 */ /* 0x002fe200000006ff */
[----:B------:R-:W-:Y:S01]  /*2020*/  @!P1 SYNCS.ARRIVE.TRANS64.A1T0 RZ, [UR6+0x88], RZ ;  /* 0x000088ffffff99a7 */ /* 0x000fe20008100006 */
[----:B------:R-:W-:-:S06]  /*2030*/  UISETP.GT.AND UP0, UPT, UR43, UR42, UPT ;  /* 0x0000002a2b00728c */ /* 0x000fcc000bf04270 */
[----:B--2-4-:R1:W2:Y:S03]  /*2040*/  SYNCS.PHASECHK.TRANS64.TRYWAIT P0, [UR4+0x20], R0 ;  /* 0x00002000ff0075a7 */ /* 0x0142a60008001104 */
[----:B------:R-:W-:Y:S05]  /*2050*/  BRA.U !UP0, `(.L_x_32) ;  /* 0x0000000108d47547 */ /* 0x000fea000b800000 */
[----:B------:R-:W-:Y:S01]  /*2060*/  UIADD3 UR28, UPT, UPT, UR48, UR13, URZ ;  /* 0x0000000d301c7290 */ /* 0x000fe2000fffe0ff */
[----:B------:R-:W-:-:S11]  /*2070*/  UMOV UR4, UR7 ;  /* 0x0000000700047c82 */ /* 0x000fd60008000000 */
.L_x_38:
[----:B------:R-:W-:Y:S01]  /*2080*/  ULEA UR17, UR4, UR6, 0x3 ;  /* 0x0000000604117291 */ /* 0x000fe2000f8e18ff */
[----:B--2---:R-:W-:Y:S01]  /*2090*/  @P3 MOV R2, 0x8000 ;  /* 0x0000800000023802 */ /* 0x004fe20000000f00 */
[----:B--2-4-:R-:W-:Y:S10]  /*20a0*/  @P0 BRA `(.L_x_33) ;  /* 0x00000000000c0947 */ /* 0x014ff40003800000 */
[----:B------:R-:W-:-:S04]  /*20b0*/  SHF.L.U32 R3, R12, 0x1f, RZ ;  /* 0x0000001f0c037819 */ /* 0x000fc800000006ff */
[----:B------:R-:W2:Y:S02]  /*20c0*/  SYNCS.PHASECHK.TRANS64.TRYWAIT P0, [UR17+0x20], R3 ;  /* 0x00002003ff0075a7 */ /* 0x000ea40008001111 */
[----:B--2---:R-:W-:Y:S05]  /*20d0*/  @!P0 BRA `(.L_x_34) ;  /* 0x0000006c00c08947 */ /* 0x004fea0003800000 */
.L_x_33:
[----:B------:R2:W-:Y:S01]  /*20e0*/  @P3 SYNCS.ARRIVE.TRANS64 RZ, [UR17], R2 ;  /* 0x00000002ffff39a7 */ /* 0x0005e20008000011 */
[----:B------:R-:W-:-:S04]  /*20f0*/  ULOP3.LUT UR5, UR25, 0x2, URZ, 0xfc, !UPT ;  /* 0x0000000219057892 */ /* 0x000fc8000f8efcff */
[----:B------:R-:W-:-:S09]  /*2100*/  UISETP.NE.AND UP0, UPT, UR5, 0x2, UPT ;  /* 0x000000020500788c */ /* 0x000fd2000bf05270 */
[----:B------:R-:W-:Y:S05]  /*2110*/  BRA.U UP0, `(.L_x_35) ;  /* 0x0000000100047547 */ /* 0x000fea000b800000 */
[----:B------:R-:W-:Y:S05]  /*2120*/  BPT.TRAP 0x1 ;  /* 0x000000040000795c */ /* 0x000fea0000300000 */
.L_x_35:
[----:B------:R-:W-:Y:S04]  /*2130*/  BSSY.RECONVERGENT B0, `(.L_x_36) ;  /* 0x0000003000007945 */ /* 0x000fe80003800200 */
[----:B------:R-:W-:Y:S05]  /*2140*/  @!P2 BRA `(.L_x_37) ;  /* 0x000000000004a947 */ /* 0x000fea0003800000 */
[----:B------:R-:W-:Y:S05]  /*2150*/  BPT.TRAP 0x1 ;  /* 0x000000040000795c */ /* 0x000fea0000300000 */
.L_x_37:
[----:B------:R-:W-:Y:S05]  /*2160*/  BSYNC.RECONVERGENT B0 ;  /* 0x0000000000007941 */ /* 0x000fea0003800200 */
.L_x_36:
[----:B------:R-:W-:Y:S02]  /*2170*/  UIADD3 UR5, UPT, UPT, UR4, 0x1, URZ ;  /* 0x0000000104057890 */ /* 0x000fe4000fffe0ff */
[----:B------:R-:W-:Y:S02]  /*2180*/  USHF.L.U32 UR4, UR4, 0xc, URZ ;  /* 0x0000000c04047899 */ /* 0x000fe400080006ff */
[----:B------:R-:W-:Y:S02]  /*2190*/  UISETP.NE.AND UP0, UPT, UR5, 0x4, UPT ;  /* 0x000000040500788c */ /* 0x000fe4000bf05270 */
[----:B------:R-:W-:Y:S02]  /*21a0*/  USHF.L.U32 UR10, UR13, 0x6, URZ ;  /* 0x000000060d0a7899 */ /* 0x000fe400080006ff */
[----:B------:R-:W-:Y:S02]  /*21b0*/  USEL UR8, URZ, 0x1, UP0 ;  /* 0x00000001ff087887 */ /* 0x000fe40008000000 */
[----:B------:R-:W-:-:S02]  /*21c0*/  USEL UR7, UR5, URZ, UP0 ;  /* 0x000000ff05077287 */ /* 0x000fc40008000000 */
[----:B------:R-:W-:Y:S02]  /*21d0*/  UIADD3 UR22, UP0, UPT, UR30, 0x180, URZ ;  /* 0x000001801e167890 */ /* 0x000fe4000ff1e0ff */
[----:B------:R-:W-:Y:S01]  /*21e0*/  ULEA UR5, UR7, UR6, 0x3 ;  /* 0x0000000607057291 */ /* 0x000fe2000f8e18ff */
[----:B------:R-:W-:Y:S01]  /*21f0*/  LOP3.LUT R12, R12, UR8, RZ, 0x3c, !PT ;  /* 0x000000080c0c7c12 */ /* 0x000fe2000f8e3cff */
[----:B------:R-:W-:Y:S02]  /*2200*/  UIADD3 UR13, UPT, UPT, UR13, 0x1, URZ ;  /* 0x000000010d0d7890 */ /* 0x000fe4000fffe0ff */
[----:B------:R-:W-:Y:S01]  /*2210*/  UIADD3 UR14, UP1, UPT, UR30, 0x80, URZ ;  /* 0x000000801e0e7890 */ /* 0x000fe2000ff3e0ff */
[----:B-1----:R-:W-:Y:S01]  /*2220*/  SHF.L.U32 R0, R12, 0x1f, RZ ;  /* 0x0000001f0c007819 */ /* 0x002fe200000006ff */
[----:B------:R-:W-:Y:S02]  /*2230*/  UIADD3.X UR23, UPT, UPT, URZ, UR31, URZ, UP0, !UPT ;  /* 0x0000001fff177290 */ /* 0x000fe400087fe4ff */
[----:B------:R-:W-:Y:S01]  /*2240*/  UISETP.NE.AND UP0, UPT, UR13, UR28, UPT ;  /* 0x0000001c0d00728c */ /* 0x000fe2000bf05270 */
[----:B------:R3:W4:Y:S01]  /*2250*/  SYNCS.PHASECHK.TRANS64.TRYWAIT P0, [UR5+0x20], R0 ;  /* 0x00002000ff0075a7 */ /* 0x0007220008001105 */
[----:B------:R-:W-:-:S02]  /*2260*/  ULOP3.LUT UR5, UR27, UR4, URZ, 0xfc, !UPT ;  /* 0x000000041b057292 */ /* 0x000fc4000f8efcff */
[----:B------:R-:W-:Y:S02]  /*2270*/  ULOP3.LUT UR4, UR26, UR4, URZ, 0xfc, !UPT ;  /* 0x000000041a047292 */ /* 0x000fe4000f8efcff */
[----:B------:R-:W-:Y:S02]  /*2280*/  ULEA UR5, UR5, UR6, 0x1 ;  /* 0x0000000605057291 */ /* 0x000fe4000f8e08ff */
[----:B------:R-:W-:Y:S02]  /*2290*/  ULEA UR4, UR4, UR6, 0x1 ;  /* 0x0000000604047291 */ /* 0x000fe4000f8e08ff */
[----:B------:R-:W-:Y:S02]  /*22a0*/  UIADD3 UR16, UPT, UPT, UR5, 0x4300, URZ ;  /* 0x0000430005107890 */ /* 0x000fe4000fffe0ff */
[----:B------:R-:W-:Y:S02]  /*22b0*/  ULOP3.LUT UR17, UR17, 0xfefffff8, URZ, 0xc0, !UPT ;  /* 0xfefffff811117892 */ /* 0x000fe4000f8ec0ff */
[----:B------:R-:W-:-:S02]  /*22c0*/  ULOP3.LUT UR19, UR29, UR10, URZ, 0xfc, !UPT ;  /* 0x0000000a1d137292 */ /* 0x000fc4000f8efcff */
[----:B------:R-:W-:Y:S02]  /*22d0*/  UIADD3.X UR15, UPT, UPT, URZ, UR31, URZ, UP1, !UPT ;  /* 0x0000001fff0f7290 */ /* 0x000fe40008ffe4ff */
[----:B------:R-:W-:Y:S02]  /*22e0*/  UPRMT UR5, URZ, 0x5410, UR24 ;  /* 0x00005410ff057896 */ /* 0x000fe40008000018 */
[----:B------:R-:W-:Y:S02]  /*22f0*/  UIADD3 UR8, UPT, UPT, UR4, 0xc300, URZ ;  /* 0x0000c30004087890 */ /* 0x000fe4000fffe0ff */
[----:B------:R-:W-:Y:S01]  /*2300*/  UPRMT UR4, URZ, 0x5410, UR21 ;  /* 0x00005410ff047896 */ /* 0x000fe20008000015 */
[----:B------:R-:W-:Y:S01]  /*2310*/  UMOV UR32, 0x0 ;  /* 0x0000000000207882 */ /* 0x000fe20000000000 */
[----:B------:R-:W-:Y:S01]  /*2320*/  UMOV UR33, 0x10000000 ;  /* 0x1000000000217882 */ /* 0x000fe20000000000 */
[----:B------:R-:W-:Y:S01]  /*2330*/  UMOV UR18, UR34 ;  /* 0x0000002200127c82 */ /* 0x000fe20008000000 */
[----:B------:R-:W-:Y:S01]  /*2340*/  UMOV UR20, UR36 ;  /* 0x0000002400147c82 */ /* 0x000fe20008000000 */
[----:B------:R-:W-:Y:S01]  /*2350*/  UMOV UR12, UR36 ;  /* 0x00000024000c7c82 */ /* 0x000fe20008000000 */
[----:B------:R-:W-:Y:S01]  /*2360*/  UMOV UR9, UR17 ;  /* 0x0000001100097c82 */ /* 0x000fe20008000000 */
[----:B------:R-:W-:Y:S02]  /*2370*/  UTMALDG.3D.MULTICAST.2CTA [UR16], [UR14], UR5, desc[UR32] ;  /* 0x000020100e0073b4 */ /* 0x000fe40008211805 */
[----:B------:R1:W-:Y:S02]  /*2380*/  UTMALDG.3D.MULTICAST.2CTA [UR8], [UR22], UR4, desc[UR32] ;  /* 0x00002008160073b4 */ /* 0x0003e40008211804 */
[----:B-1----:R-:W-:Y:S01]  /*2390*/  UMOV UR4, UR7 ;  /* 0x0000000700047c82 */ /* 0x002fe20008000000 */
[----:B---3--:R-:W-:Y:S05]  /*23a0*/  BRA.U UP0, `(.L_x_38) ;  /* 0xfffffffd00347547 */ /* 0x008fea000b83ffff */
.L_x_32:
[C---:B------:R-:W-:Y:S01]  /*23b0*/  LEA R3, R11.reuse, UR6, 0x3 ;  /* 0x000000060b037c11 */ /* 0x040fe2000f8e18ff */
[----:B------:R-:W-:Y:S01]  /*23c0*/  NOP ;  /* 0x0000000000007918 */ /* 0x000fe20000000000 */
[----:B-1----:R-:W-:Y:S02]  /*23d0*/  SHF.L.U32 R0, R10, 0x1f, RZ ;  /* 0x0000001f0a007819 */ /* 0x002fe400000006ff */
[----:B------:R-:W-:Y:S02]  /*23e0*/  LEA R4, R11, UR6, 0x4 ;  /* 0x000000060b047c11 */ /* 0x000fe4000f8e20ff */
[----:B--2-4-:R-:W1:Y:S02]  /*23f0*/  SYNCS.PHASECHK.TRANS64.TRYWAIT P0, [R3+URZ+0x90], R0 ;  /* 0x00009000030075a7 */ /* 0x014e6400080011ff */
[----:B-1----:R-:W-:Y:S05]  /*2400*/  @!P0 BRA `(.L_x_39) ;  /* 0x0000006c000c8947 */ /* 0x002fea0003800000 */
.L_x_152:
[----:B------:R-:W2:Y:S01]  /*2410*/  LDS.128 R4, [R4+0x120] ;  /* 0x0001200004047984 */ /* 0x000ea20000000c00 */
[----:B------:R-:W-:Y:S01]  /*2420*/  UISETP.GE.AND UP0, UPT, UR45, 0x1, UPT ;  /* 0x000000012d00788c */ /* 0x000fe2000bf06270 */
[----:B------:R-:W-:Y:S01]  /*2430*/  @!PT LDS RZ, [RZ] ;  /* 0x00000000fffff984 */ /* 0x000fe20000000800 */
[----:B------:R-:W-:Y:S01]  /*2440*/  @!PT LDS RZ, [RZ] ;  /* 0x00000000fffff984 */ /* 0x000fe20000000800 */
[----:B------:R-:W-:Y:S01]  /*2450*/  @!PT LDS RZ, [RZ] ;  /* 0x00000000fffff984 */ /* 0x000fe20000000800 */
[----:B------:R-:W-:Y:S01]  /*2460*/  @!PT LDS RZ, [RZ] ;  /* 0x00000000fffff984 */ /* 0x000fe20000000800 */
[----:B------:R3:W-:Y:S06]  /*2470*/  MEMBAR.ALL.CTA ;  /* 0x0000000000007992 */ /* 0x0007ec0000008000 */
[----:B---3--:R-:W3:Y:S01]  /*2480*/  FENCE.VIEW.ASYNC.S ;  /* 0x00000000000073c6 */ /* 0x008ee20000000000 */
[----:B--2---:R-:W-:-:S13]  /*2490*/  LOP3.LUT P0, RZ, R6, 0x1, RZ, 0xc0, !PT ;  /* 0x0000000106ff7812 */ /* 0x004fda000780c0ff */
[----:B---3--:R-:W-:Y:S01]  /*24a0*/  VOTEU.ANY UP1, P0 ;  /* 0x0000000000ff7886 */ /* 0x008fe20000020100 */
[----:B------:R-:W-:-:S13]  /*24b0*/  PLOP3.LUT P0, PT, PT, PT, UP1, 0x80, 0x8 ;  /* 0x000000000008781c */ /* 0x000fda0003f0f018 */
[----:B-1----:R-:W-:Y:S02]  /*24c0*/  @P0 LOP3.LUT R0, R5, 0xffff, RZ, 0xc0, !PT ;  /* 0x0000ffff05000812 */ /* 0x002fe400078ec0ff */
[----:B------:R-:W-:Y:S02]  /*24d0*/  @P0 MOV R2, R4 ;  /* 0x0000000400020202 */ /* 0x000fe40000000f00 */
[----:B------:R-:W-:Y:S01]  /*24e0*/  @P0 R2UR UR5, R0 ;  /* 0x00000000000502ca */ /* 0x000fe200000e0000 */
[----:B------:R-:W-:Y:S01]  /*24f0*/  VIADD R0, R3, 0xa0 ;  /* 0x000000a003007836 */ /* 0x000fe20000000000 */
[----:B------:R-:W-:Y:S02]  /*2500*/  @P0 SHF.R.U32.HI R4, RZ, 0x10, R5 ;  /* 0x00000010ff040819 */ /* 0x000fe40000011605 */
[----:B------:R-:W-:Y:S02]  /*2510*/  @P0 R2UR UR8, R2 ;  /* 0x00000000020802ca */ /* 0x000fe400000e0000 */
[----:B------:R-:W-:-:S02]  /*2520*/  PRMT R0, RZ, 0x654, R0 ;  /* 0x00000654ff007816 */ /* 0x000fc40000000000 */
[----:B------:R-:W-:Y:S02]  /*2530*/  @P0 R2UR UR4, R4 ;  /* 0x00000000040402ca */ /* 0x000fe400000e0000 */
[----:B------:R1:W-:Y:S03]  /*2540*/  SYNCS.ARRIVE.TRANS64.RED.A1T0 RZ, [R0+URZ], RZ ;  /* 0x000000ff00ff79a7 */ /* 0x0003e600081004ff */
[----:B------:R-:W-:-:S04]  /*2550*/  @UP1 UMOV UR38, UR5 ;  /* 0x0000000500261c82 */ /* 0x000fc80008000000 */
[----:B------:R-:W-:-:S04]  /*2560*/  @UP1 UMOV UR39, UR8 ;  /* 0x0000000800271c82 */ /* 0x000fc80008000000 */
[----:B------:R-:W-:Y:S01]  /*2570*/  @UP1 UMOV UR36, UR4 ;  /* 0x0000000400241c82 */ /* 0x000fe20008000000 */
[----:B------:R-:W-:Y:S05]  /*2580*/  BRA.U !UP0, `(.L_x_40) ;  /* 0x0000000108d47547 */ /* 0x000fea000b800000 */
[----:B------:R-:W2:Y:S01]  /*2590*/  LDCU.128 UR12, c[0x0][0xb10] ;  /* 0x00016200ff0c77ac */ /* 0x000ea20008000c00 */
[----:B------:R-:W3:Y:S01]  /*25a0*/  LDCU UR28, c[0x0][0xb20] ;  /* 0x00016400ff1c77ac */ /* 0x000ee20008000800 */
[----:B------:R-:W4:Y:S01]  /*25b0*/  LDCU UR20, c[0x0][0xb0c] ;  /* 0x00016180ff1477ac */ /* 0x000f220008000800 */
[----:B------:R-:W1:Y:S01]  /*25c0*/  LDCU.64 UR10, c[0x0][0xb28] ;  /* 0x00016500ff0a77ac */ /* 0x000e620008000a00 */
[----:B------:R-:W-:Y:S02]  /*25d0*/  UISETP.NE.AND UP3, UPT, UR45, 0x1, UPT ;  /* 0x000000012d00788c */ /* 0x000fe4000bf65270 */
[----:B--2---:R-:W-:Y:S02]  /*25e0*/  UIMAD.WIDE.U32 UR8, UR40, UR15, URZ ;  /* 0x0000000f280872a5 */ /* 0x004fe4000f8e00ff */
[----:B------:R-:W-:Y:S02]  /*25f0*/  UIMAD.WIDE.U32 UR4, UR41, UR12, URZ ;  /* 0x0000000c290472a5 */ /* 0x000fe4000f8e00ff */
[----:B------:R-:W-:-:S02]  /*2600*/  UISETP.NE.AND UP0, UPT, UR14, 0x1, UPT ;  /* 0x000000010e00788c */ /* 0x000fc4000bf05270 */
[----:B------:R-:W-:Y:S01]  /*2610*/  UIMAD.WIDE.U32 UR22, UR38, UR15, URZ ;  /* 0x0000000f261672a5 */ /* 0x000fe2000f8e00ff */
[----:B------:R-:W-:Y:S02]  /*2620*/  UMOV UR8, UR9 ;  /* 0x0000000900087c82 */ /* 0x000fe40008000000 */
[----:B------:R-:W-:Y:S01]  /*2630*/  UMOV UR4, UR5 ;  /* 0x0000000500047c82 */ /* 0x000fe20008000000 */
[----:B---3--:R-:W-:Y:S02]  /*2640*/  USHF.R.U32.HI UR8, URZ, UR28, UR8 ;  /* 0x0000001cff087299 */ /* 0x008fe40008011608 */
[----:B----4-:R-:W-:Y:S02]  /*2650*/  UISETP.NE.AND UP2, UPT, UR20, 0x1, UPT ;  /* 0x000000011400788c */ /* 0x010fe4000bf45270 */
[----:B------:R-:W-:Y:S02]  /*2660*/  USHF.R.U32.HI UR4, URZ, UR13, UR4 ;  /* 0x0000000dff047299 */ /* 0x000fe40008011604 */
[----:B------:R-:W-:-:S02]  /*2670*/  USEL UR5, UR40, UR8, !UP0 ;  /* 0x0000000828057287 */ /* 0x000fc4000c000000 */
[----:B------:R-:W-:Y:S02]  /*2680*/  USEL UR8, UR41, UR4, !UP2 ;  /* 0x0000000429087287 */ /* 0x000fe4000d000000 */
[----:B-1----:R-:W-:Y:S01]  /*2690*/  UIMAD.WIDE.U32 UR16, UR5, UR10, URZ ;  /* 0x0000000a051072a5 */ /* 0x002fe2000f8e00ff */
[----:B------:R-:W-:Y:S01]  /*26a0*/  UMOV UR4, UR23 ;  /* 0x0000001700047c82 */ /* 0x000fe20008000000 */
[----:B------:R-:W-:Y:S02]  /*26b0*/  UIMAD.WIDE.U32 UR18, UR39, UR12, URZ ;  /* 0x0000000c271272a5 */ /* 0x000fe4000f8e00ff */
[----:B------:R-:W-:-:S03]  /*26c0*/  UIMAD.WIDE.U32 UR22, UR8, UR10, URZ ;  /* 0x0000000a081672a5 */ /* 0x000fc6000f8e00ff */
[----:B------:R-:W-:Y:S01]  /*26d0*/  UMOV UR16, UR17 ;  /* 0x0000001100107c82 */ /* 0x000fe20008000000 */
[----:B------:R-:W-:Y:S02]  /*26e0*/  USHF.R.U32.HI UR4, URZ, UR28, UR4 ;  /* 0x0000001cff047299 */ /* 0x000fe40008011604 */
[----:B------:R-:W-:Y:S01]  /*26f0*/  @UP3 USHF.R.U32.HI UR5, URZ, UR11, UR16 ;  /* 0x0000000bff053299 */ /* 0x000fe20008011610 */
[----:B------:R-:W-:Y:S01]  /*2700*/  UMOV UR18, UR19 ;  /* 0x0000001300127c82 */ /* 0x000fe20008000000 */
[----:B------:R-:W-:Y:S01]  /*2710*/  UMOV UR22, UR23 ;  /* 0x0000001700167c82 */ /* 0x000fe20008000000 */
[----:B------:R-:W-:Y:S02]  /*2720*/  USHF.R.U32.HI UR13, URZ, UR13, UR18 ;  /* 0x0000000dff0d7299 */ /* 0x000fe40008011612 */
[----:B------:R-:W-:Y:S02]  /*2730*/  USEL UR4, UR38, UR4, !UP0 ;  /* 0x0000000426047287 */ /* 0x000fe4000c000000 */
[----:B------:R-:W-:-:S02]  /*2740*/  @UP3 USHF.R.U32.HI UR8, URZ, UR11, UR22 ;  /* 0x0000000bff083299 */ /* 0x000fc40008011616 */
[----:B------:R-:W-:Y:S02]  /*2750*/  UIMAD UR9, UR45, UR5, URZ ;  /* 0x000000052d0972a4 */ /* 0x000fe4000f8e02ff */
[----:B------:R-:W-:Y:S02]  /*2760*/  USEL UR5, UR39, UR13, !UP2 ;  /* 0x0000000d27057287 */ /* 0x000fe4000d000000 */
[----:B------:R-:W-:Y:S02]  /*2770*/  UIMAD UR12, UR45, UR8, URZ ;  /* 0x000000082d0c72a4 */ /* 0x000fe4000f8e02ff */
[----:B------:R-:W-:Y:S02]  /*2780*/  UISETP.GE.AND UP0, UPT, UR4, UR9, UPT ;  /* 0x000000090400728c */ /* 0x000fe4000bf06270 */
[----:B------:R-:W-:Y:S02]  /*2790*/  UIMAD.WIDE.U32 UR16, UR4, UR10, URZ ;  /* 0x0000000a041072a5 */ /* 0x000fe4000f8e00ff */
[----:B------:R-:W-:-:S02]  /*27a0*/  UISETP.GE.OR UP0, UPT, UR5, UR12, UP0 ;  /* 0x0000000c0500728c */ /* 0x000fc40008706670 */
        /* <DEDUP_REMOVED lines=19> */
.L_x_40:
[----:B------:R-:W2:Y:S02]  /*28e0*/  LDCU UR4, c[0x0][0xb30] ;  /* 0x00016600ff0477ac */ /* 0x000ea40008000800 */
[----:B--2---:R-:W-:-:S09]  /*28f0*/  UISETP.NE.AND UP0, UPT, UR4, 0x1, UPT ;  /* 0x000000010400788c */ /* 0x004fd2000bf05270 */
        /* <DEDUP_REMOVED lines=18> */
.L_x_41:
[----:B------:R-:W-:Y:S01]  /*2a20*/  VIADD R11, R11, 0x1 ;  /* 0x000000010b0b7836 */ /* 0x000fe20000000000 */
[----:B------:R-:W-:Y:S01]  /*2a30*/  R2UR UR4, R52 ;  /* 0x00000000340472ca */ /* 0x000fe200000e0000 */
[----:B------:R-:W-:Y:S01]  /*2a40*/  UIADD3 UR28, UPT, UPT, UR39, UR63, URZ ;  /* 0x0000003f271c7290 */ /* 0x000fe2000fffe0ff */
[----:B------:R-:W-:Y:S02]  /*2a50*/  PLOP3.LUT P1, PT, PT, PT, PT, 0x80, 0x8 ;  /* 0x000000000008781c */ /* 0x000fe40003f2f070 */
[----:B------:R-:W-:-:S04]  /*2a60*/  ISETP.NE.AND P0, PT, R11, 0x2, PT ;  /* 0x000000020b00780c */ /* 0x000fc80003f05270 */
[----:B-1----:R-:W-:Y:S02]  /*2a70*/  SEL R0, RZ, 0x1, P0 ;  /* 0x00000001ff007807 */ /* 0x002fe40000000000 */
[----:B------:R-:W-:Y:S02]  /*2a80*/  SEL R11, R11, RZ, P0 ;  /* 0x000000ff0b0b7207 */ /* 0x000fe40000000000 */
[----:B------:R-:W-:Y:S01]  /*2a90*/  LOP3.LUT R10, R10, R0, RZ, 0x3c, !PT ;  /* 0x000000000a0a7212 */ /* 0x000fe200078e3cff */
[----:B------:R-:W-:Y:S01]  /*2aa0*/  UIADD3 UR20, UPT, UPT, UR38, UR4, URZ ;  /* 0x0000000426147290 */ /* 0x000fe2000fffe0ff */
[----:B------:R-:W-:Y:S11]  /*2ab0*/  BRA.U UP1, `(.L_x_42) ;  /* 0xfffffff101087547 */ /* 0x000ff6000b83ffff */
[----:B------:R-:W-:Y:S01]  /*2ac0*/  UIADD3 UR8, UPT, UPT, UR6, 0x20, URZ ;  /* 0x0000002006087890 */ /* 0x000fe2000fffe0ff */
[----:B------:R-:W-:-:S03]  /*2ad0*/  SHF.L.U32 R2, R12, 0x1f, RZ ;  /* 0x0000001f0c027819 */ /* 0x000fc600000006ff */
[----:B------:R-:W-:-:S09]  /*2ae0*/  ULEA UR4, UR7, UR8, 0x3 ;  /* 0x0000000807047291 */ /* 0x000fd2000f8e18ff */
[----:B------:R-:W1:Y:S02]  /*2af0*/  SYNCS.PHASECHK.TRANS64.TRYWAIT P0, [UR4], R2 ;  /* 0x00000002ff0075a7 */ /* 0x000e640008001104 */
[----:B-1----:R-:W-:Y:S05]  /*2b00*/  @!P0 BRA `(.L_x_43) ;  /* 0x0000006400608947 */ /* 0x002fea0003800000 */
.L_x_154:
[----:B------:R-:W-:-:S04]  /*2b10*/  UIADD3 UR4, UPT, UPT, UR7, 0x1, URZ ;  /* 0x0000000107047890 */ /* 0x000fc8000fffe0ff */
[----:B------:R-:W-:-:S04]  /*2b20*/  UISETP.NE.AND UP0, UPT, UR4, 0x4, UPT ;  /* 0x000000040400788c */ /* 0x000fc8000bf05270 */
[----:B------:R-:W-:Y:S02]  /*2b30*/  USEL UR6, URZ, 0x1, UP0 ;  /* 0x00000001ff067887 */ /* 0x000fe40008000000 */
[----:B------:R-:W-:-:S04]  /*2b40*/  USEL UR4, UR4, URZ, UP0 ;  /* 0x000000ff04047287 */ /* 0x000fc80008000000 */
[----:B------:R-:W-:Y:S01]  /*2b50*/  ULEA UR5, UR4, UR8, 0x3 ;  /* 0x0000000804057291 */ /* 0x000fe2000f8e18ff */
[----:B-1----:R-:W-:-:S04]  /*2b60*/  LOP3.LUT R2, R12, UR6, RZ, 0x3c, !PT ;  /* 0x000000060c027c12 */ /* 0x002fc8000f8e3cff */
[----:B------:R-:W-:-:S04]  /*2b70*/  SHF.L.U32 R3, R2, 0x1f, RZ ;  /* 0x0000001f02037819 */ /* 0x000fc800000006ff */
[----:B------:R-:W1:Y:S02]  /*2b80*/  SYNCS.PHASECHK.TRANS64.TRYWAIT P0, [UR5], R3 ;  /* 0x00000003ff0075a7 */ /* 0x000e640008001105 */
[----:B-1----:R-:W-:Y:S05]  /*2b90*/  @!P0 BRA `(.L_x_44) ;  /* 0x0000006400548947 */ /* 0x002fea0003800000 */
.L_x_156:
[----:B------:R-:W-:-:S04]  /*2ba0*/  UIADD3 UR4, UPT, UPT, UR4, 0x1, URZ ;  /* 0x0000000104047890 */ /* 0x000fc8000fffe0ff */
[----:B------:R-:W-:-:S04]  /*2bb0*/  UISETP.NE.AND UP0, UPT, UR4, 0x4, UPT ;  /* 0x000000040400788c */ /* 0x000fc8000bf05270 */
[----:B------:R-:W-:Y:S02]  /*2bc0*/  USEL UR6, URZ, 0x1, UP0 ;  /* 0x00000001ff067887 */ /* 0x000fe40008000000 */
[----:B------:R-:W-:-:S04]  /*2bd0*/  USEL UR4, UR4, URZ, UP0 ;  /* 0x000000ff04047287 */ /* 0x000fc80008000000 */
[----:B------:R-:W-:Y:S01]  /*2be0*/  ULEA UR5, UR4, UR8, 0x3 ;  /* 0x0000000804057291 */ /* 0x000fe2000f8e18ff */
[----:B------:R-:W-:-:S04]  /*2bf0*/  LOP3.LUT R2, R2, UR6, RZ, 0x3c, !PT ;  /* 0x0000000602027c12 */ /* 0x000fc8000f8e3cff */
[----:B-1----:R-:W-:-:S04]  /*2c00*/  SHF.L.U32 R3, R2, 0x1f, RZ ;  /* 0x0000001f02037819 */ /* 0x002fc800000006ff */
[----:B------:R-:W1:Y:S02]  /*2c10*/  SYNCS.PHASECHK.TRANS64.TRYWAIT P0, [UR5], R3 ;  /* 0x00000003ff0075a7 */ /* 0x000e640008001105 */
[----:B-1----:R-:W-:Y:S05]  /*2c20*/  @!P0 BRA `(.L_x_45) ;  /* 0x0000006400488947 */ /* 0x002fea0003800000 */
.L_x_158:
[----:B------:R-:W-:-:S04]  /*2c30*/  UIADD3 UR4, UPT, UPT, UR4, 0x1, URZ ;  /* 0x0000000104047890 */ /* 0x000fc8000fffe0ff */
[----:B------:R-:W-:-:S04]  /*2c40*/  UISETP.NE.AND UP0, UPT, UR4, 0x4, UPT ;  /* 0x000000040400788c */ /* 0x000fc8000bf05270 */
[----:B------:R-:W-:Y:S02]  /*2c50*/  USEL UR5, URZ, 0x1, UP0 ;  /* 0x00000001ff057887 */ /* 0x000fe40008000000 */
[----:B------:R-:W-:-:S04]  /*2c60*/  USEL UR4, UR4, URZ, UP0 ;  /* 0x000000ff04047287 */ /* 0x000fc80008000000 */
[----:B------:R-:W-:Y:S01]  /*2c70*/  ULEA UR4, UR4, UR8, 0x3 ;  /* 0x0000000804047291 */ /* 0x000fe2000f8e18ff */
[----:B------:R-:W-:-:S04]  /*2c80*/  LOP3.LUT R2, R2, UR5, RZ, 0x3c, !PT ;  /* 0x0000000502027c12 */ /* 0x000fc8000f8e3cff */
[----:B------:R-:W-:Y:S01]  /*2c90*/  SHF.L.U32 R2, R2, 0x1f, RZ ;  /* 0x0000001f02027819 */ /* 0x000fe200000006ff */
[----:B-1----:R-:W-:-:S07]  /*2ca0*/  IMAD.U32 R0, RZ, RZ, UR4 ;  /* 0x00000004ff007e24 */ /* 0x002fce000f8e00ff */
.L_x_46:
[----:B-1----:R1:W2:Y:S02]  /*2cb0*/  SYNCS.PHASECHK.TRANS64.TRYWAIT P0, [R0+URZ], R2 ;  /* 0x00000002000075a7 */ /* 0x0022a400080011ff */
[----:B--2---:R-:W-:Y:S05]  /*2cc0*/  @!P0 NANOSLEEP.SYNCS 0x989680 ;  /* 0x009896800000895d */ /* 0x004fea0003900000 */
[----:B------:R-:W2:Y:S02]  /*2cd0*/  @!P0 SYNCS.PHASECHK.TRANS64 P0, [R0+URZ], R2 ;  /* 0x00000002000085a7 */ /* 0x000ea400080010ff */
[----:B--2---:R-:W-:Y:S05]  /*2ce0*/  @P0 EXIT ;  /* 0x000000000000094d */ /* 0x004fea0003800000 */
[----:B------:R-:W-:Y:S05]  /*2cf0*/  BRA `(.L_x_46) ;  /* 0xfffffffc00ec7947 */ /* 0x000fea000383ffff */
.L_x_22:
[----:B------:R-:W-:-:S04]  /*2d00*/  UISETP.NE.AND UP0, UPT, UR47, URZ, UPT ;  /* 0x000000ff2f00728c */ /* 0x000fc8000bf05270 */
[----:B------:R-:W-:-:S09]  /*2d10*/  UISETP.NE.OR UP0, UPT, UR25, 0x1, UP0 ;  /* 0x000000011900788c */ /* 0x000fd20008705670 */
[----:B------:R-:W-:Y:S05]  /*2d20*/  BRA.U UP0, `(.L_x_47) ;  /* 0x0000000500487547 */ /* 0x000fea000b800000 */
[----:B------:R-:W-:Y:S01]  /*2d30*/  ISETP.GE.U32.AND P2, PT, R0, 0x8, PT ;  /* 0x000000080000780c */ /* 0x000fe20003f46070 */
[----:B------:R-:W-:Y:S01]  /*2d40*/  IMAD.MOV.U32 R12, RZ, RZ, 0x1 ;  /* 0x00000001ff0c7424 */ /* 0x000fe200078e00ff */
[----:B------:R-:W-:Y:S02]  /*2d50*/  CS2R R10, SRZ ;  /* 0x00000000000a7805 */ /* 0x000fe4000001ff00 */
[----:B------:R-:W-:Y:S01]  /*2d60*/  CS2R R8, SRZ ;  /* 0x0000000000087805 */ /* 0x000fe2000001ff00 */
[----:B------:R-:W-:Y:S01]  /*2d70*/  UMOV UR6, 0x400 ;  /* 0x0000040000067882 */ /* 0x000fe20000000000 */
[----:B------:R-:W-:Y:S01]  /*2d80*/  UMOV UR5, URZ ;  /* 0x000000ff00057c82 */ /* 0x000fe20008000000 */
[----:B------:R-:W-:-:S12]  /*2d90*/  ULEA UR6, UR47, UR6, 0x18 ;  /* 0x000000062f067291 */ /* 0x000fd8000f8ec0ff */
.L_x_51:
[----:B------:R-:W-:Y:S02]  /*2da0*/  LEA R2, R8, UR6, 0x3 ;  /* 0x0000000608027c11 */ /* 0x000fe4000f8e18ff */
[----:B------:R-:W-:-:S03]  /*2db0*/  SHF.L.U32 R4, R9, 0x1f, RZ ;  /* 0x0000001f09047819 */ /* 0x000fc600000006ff */
[----:B------:R-:W-:Y:S01]  /*2dc0*/  VIADD R5, R2, 0x100 ;  /* 0x0000010002057836 */ /* 0x000fe20000000000 */
[----:B------:R-:W2:Y:S02]  /*2dd0*/  SYNCS.PHASECHK.TRANS64.TRYWAIT P0, [R2+URZ+0xf0], R4 ;  /* 0x0000f004020075a7 */ /* 0x000ea400080011ff */
[----:B--2---:R-:W-:Y:S05]  /*2de0*/  @!P0 BRA `(.L_x_48) ;  /* 0x0000006000f08947 */ /* 0x004fea0003800000 */
.L_x_159:
[----:B------:R-:W-:Y:S01]  /*2df0*/  ULEA UR4, UR5, UR6, 0x3 ;  /* 0x0000000605047291 */ /* 0x000fe2000f8e18ff */
[----:B--2---:R-:W-:Y:S01]  /*2e00*/  PRMT R2, RZ, 0x654, R5 ;  /* 0x00000654ff027816 */ /* 0x004fe20000000005 */
[----:B------:R-:W-:Y:S01]  /*2e10*/  @!P2 IMAD.MOV.U32 R4, RZ, RZ, 0x10 ;  /* 0x00000010ff04a424 */ /* 0x000fe200078e00ff */
[----:B------:R-:W-:Y:S01]  /*2e20*/  SHF.L.U32 R5, R12, 0x1f, RZ ;  /* 0x0000001f0c057819 */ /* 0x000fe200000006ff */
[----:B------:R-:W-:Y:S01]  /*2e30*/  UIADD3 UR7, UPT, UPT, UR4, 0x90, URZ ;  /* 0x0000009004077890 */ /* 0x000fe2000fffe0ff */
[----:B------:R2:W-:Y:S05]  /*2e40*/  SYNCS.ARRIVE.TRANS64.RED.A1T0 RZ, [R2+URZ], RZ ;  /* 0x000000ff02ff79a7 */ /* 0x0005ea00081004ff */
[----:B------:R-:W-:Y:S01]  /*2e50*/  IMAD.U32 R6, RZ, RZ, UR7 ;  /* 0x00000007ff067e24 */ /* 0x000fe2000f8e00ff */
[----:B------:R-:W3:Y:S04]  /*2e60*/  SYNCS.PHASECHK.TRANS64.TRYWAIT P0, [UR4+0xa0], R5 ;  /* 0x0000a005ff0075a7 */ /* 0x000ee80008001104 */
[----:B------:R-:W-:Y:S01]  /*2e70*/  PRMT R6, R0, 0x654, R6 ;  /* 0x0000065400067816 */ /* 0x000fe20000000006 */
[----:B--23--:R-:W-:Y:S06]  /*2e80*/  @!P0 BRA `(.L_x_49) ;  /* 0x0000006000dc8947 */ /* 0x00cfec0003800000 */
.L_x_161:
[----:B------:R-:W-:Y:S01]  /*2e90*/  ULEA UR8, UR5, UR6, 0x4 ;  /* 0x0000000605087291 */ /* 0x000fe2000f8e20ff */
[----:B------:R-:W-:Y:S01]  /*2ea0*/  SEL R3, R6, R3, !P2 ;  /* 0x0000000306037207 */ /* 0x000fe20005000000 */
[----:B------:R-:W-:Y:S01]  /*2eb0*/  UIADD3 UR9, UPT, UPT, UR4, 0x90, URZ ;  /* 0x0000009004097890 */ /* 0x000fe2000fffe0ff */
[----:B--2---:R-:W-:Y:S01]  /*2ec0*/  LEA R2, R11, UR6, 0x3 ;  /* 0x000000060b027c11 */ /* 0x004fe2000f8e18ff */
[----:B------:R-:W-:Y:S01]  /*2ed0*/  UIADD3 UR8, UPT, UPT, UR8, 0x120, URZ ;  /* 0x0000012008087890 */ /* 0x000fe2000fffe0ff */
[----:B------:R2:W-:Y:S01]  /*2ee0*/  @!P2 SYNCS.ARRIVE.TRANS64.RED RZ, [R3+URZ], R4 ;  /* 0x0000000403ffa9a7 */ /* 0x0005e200080004ff */
[----:B------:R-:W-:Y:S01]  /*2ef0*/  UIADD3 UR4, UPT, UPT, UR5, 0x1, URZ ;  /* 0x0000000105047890 */ /* 0x000fe2000fffe0ff */
[----:B------:R-:W-:-:S03]  /*2f00*/  VIADD R8, R8, 0x1 ;  /* 0x0000000108087836 */ /* 0x000fc60000000000 */
[----:B------:R-:W-:Y:S02]  /*2f10*/  UISETP.NE.AND UP0, UPT, UR4, 0x2, UPT ;  /* 0x000000020400788c */ /* 0x000fe4000bf05270 */
[----:B------:R-:W-:Y:S01]  /*2f20*/  ISETP.NE.AND P0, PT, R8, 0x2, PT ;  /* 0x000000020800780c */ /* 0x000fe20003f05270 */
[----:B------:R-:W-:Y:S06]  /*2f30*/  UGETNEXTWORKID.BROADCAST [UR8], [UR9] ;  /* 0x00000000080073ca */ /* 0x000fec0008000100 */
[----:B------:R-:W-:Y:S02]  /*2f40*/  USEL UR7, URZ, 0x1, UP0 ;  /* 0x00000001ff077887 */ /* 0x000fe40008000000 */
[----:B------:R-:W-:-:S04]  /*2f50*/  USEL UR5, UR4, URZ, UP0 ;  /* 0x000000ff04057287 */ /* 0x000fc80008000000 */
[----:B------:R-:W-:Y:S02]  /*2f60*/  LOP3.LUT R12, R12, UR7, RZ, 0x3c, !PT ;  /* 0x000000070c0c7c12 */ /* 0x000fe4000f8e3cff */
[----:B--2---:R-:W-:-:S04]  /*2f70*/  SHF.L.U32 R4, R10, 0x1f, RZ ;  /* 0x0000001f0a047819 */ /* 0x004fc800000006ff */
[----:B------:R-:W2:Y:S02]  /*2f80*/  SYNCS.PHASECHK.TRANS64.TRYWAIT P1, [R2+URZ+0x90], R4 ;  /* 0x00009004020075a7 */ /* 0x000ea400080211ff */
[----:B--2---:R-:W-:Y:S05]  /*2f90*/  @!P1 BRA `(.L_x_50) ;  /* 0x0000006000b09947 */ /* 0x004fea0003800000 */
.L_x_162:
[C---:B--2---:R-:W-:Y:S01]  /*2fa0*/  LEA R4, R11.reuse, UR6, 0x4 ;  /* 0x000000060b047c11 */ /* 0x044fe2000f8e20ff */
[----:B------:R-:W-:Y:S01]  /*2fb0*/  VIADD R2, R2, 0xa0 ;  /* 0x000000a002027836 */ /* 0x000fe20000000000 */
[----:B------:R-:W-:Y:S01]  /*2fc0*/  SEL R8, R8, RZ, P0 ;  /* 0x000000ff08087207 */ /* 0x000fe20000000000 */
[----:B------:R-:W-:-:S03]  /*2fd0*/  VIADD R11, R11, 0x1 ;  /* 0x000000010b0b7836 */ /* 0x000fc60000000000 */
[----:B------:R-:W2:Y:S01]  /*2fe0*/  LDS.128 R4, [R4+0x120] ;  /* 0x0001200004047984 */ /* 0x000ea20000000c00 */
[----:B------:R-:W-:Y:S02]  /*2ff0*/  PRMT R2, RZ, 0x654, R2 ;  /* 0x00000654ff027816 */ /* 0x000fe40000000002 */
[C---:B------:R-:W-:Y:S01]  /*3000*/  ISETP.NE.AND P1, PT, R11.reuse, 0x2, PT ;  /* 0x000000020b00780c */ /* 0x040fe20003f25270 */
[----:B------:R-:W-:Y:S01]  /*3010*/  @!PT LDS RZ, [RZ] ;  /* 0x00000000fffff984 */ /* 0x000fe20000000800 */
[----:B------:R-:W-:Y:S01]  /*3020*/  @!PT LDS RZ, [RZ] ;  /* 0x00000000fffff984 */ /* 0x000fe20000000800 */
[----:B------:R-:W-:Y:S01]  /*3030*/  @!PT LDS RZ, [RZ] ;  /* 0x00000000fffff984 */ /* 0x000fe20000000800 */
[----:B------:R-:W-:Y:S01]  /*3040*/  @!PT LDS RZ, [RZ] ;  /* 0x00000000fffff984 */ /* 0x000fe20000000800 */
[----:B------:R3:W-:Y:S06]  /*3050*/  MEMBAR.ALL.CTA ;  /* 0x0000000000007992 */ /* 0x0007ec0000008000 */
[----:B---3--:R-:W3:Y:S01]  /*3060*/  FENCE.VIEW.ASYNC.S ;  /* 0x00000000000073c6 */ /* 0x008ee20000000000 */
[----:B------:R-:W-:Y:S01]  /*3070*/  SEL R11, R11, RZ, P1 ;  /* 0x000000ff0b0b7207 */ /* 0x000fe20000800000 */
[----:B---3--:R3:W-:Y:S01]  /*3080*/  SYNCS.ARRIVE.TRANS64.RED.A1T0 RZ, [R2+URZ], RZ ;  /* 0x000000ff02ff79a7 */ /* 0x0087e200081004ff */
[----:B--2---:R-:W-:-:S02]  /*3090*/  LOP3.LUT P3, RZ, R6, 0x1, RZ, 0xc0, !PT ;  /* 0x0000000106ff7812 */ /* 0x004fc4000786c0ff */
[----:B------:R-:W-:-:S04]  /*30a0*/  SEL R4, RZ, 0x1, P1 ;  /* 0x00000001ff047807 */ /* 0x000fc80000800000 */
[----:B------:R-:W-:Y:S02]  /*30b0*/  LOP3.LUT R10, R10, R4, RZ, 0x3c, !PT ;  /* 0x000000040a0a7212 */ /* 0x000fe400078e3cff */
[----:B---3--:R-:W-:-:S04]  /*30c0*/  SEL R2, RZ, 0x1, P0 ;  /* 0x00000001ff027807 */ /* 0x008fc80000000000 */
[----:B------:R-:W-:Y:S01]  /*30d0*/  LOP3.LUT R9, R9, R2, RZ, 0x3c, !PT ;  /* 0x0000000209097212 */ /* 0x000fe200078e3cff */
[----:B------:R-:W-:Y:S06]  /*30e0*/  @P3 BRA `(.L_x_51) ;  /* 0xfffffffc002c3947 */ /* 0x000fec000383ffff */
[----:B------:R-:W-:Y:S01]  /*30f0*/  ULEA UR4, UR5, UR6, 0x3 ;  /* 0x0000000605047291 */ /* 0x000fe2000f8e18ff */
[----:B------:R-:W-:-:S08]  /*3100*/  SHF.L.U32 R2, R12, 0x1f, RZ ;  /* 0x0000001f0c027819 */ /* 0x000fd000000006ff */
[----:B------:R-:W2:Y:S02]  /*3110*/  SYNCS.PHASECHK.TRANS64 P0, [UR4+0xa0], R2 ;  /* 0x0000a002ff0075a7 */ /* 0x000ea40008001004 */
[----:B--2---:R-:W-:Y:S05]  /*3120*/  @P0 BRA `(.L_x_52) ;  /* 0x0000000000080947 */ /* 0x004fea0003800000 */
[----:B------:R-:W2:Y:S02]  /*3130*/  SYNCS.PHASECHK.TRANS64.TRYWAIT P0, [UR4+0xa0], R2 ;  /* 0x0000a002ff0075a7 */ /* 0x000ea40008001104 */
[----:B--2---:R-:W-:Y:S05]  /*3140*/  @!P0 BRA `(.L_x_53) ;  /* 0x0000006000588947 */ /* 0x004fea0003800000 */
.L_x_52:
[----:B------:R-:W-:-:S04]  /*3150*/  UIADD3 UR7, UPT, UPT, UR5, 0x1, URZ ;  /* 0x0000000105077890 */ /* 0x000fc8000fffe0ff */
[----:B------:R-:W-:-:S04]  /*3160*/  UISETP.NE.AND UP0, UPT, UR7, 0x2, UPT ;  /* 0x000000020700788c */ /* 0x000fc8000bf05270 */
[----:B------:R-:W-:Y:S02]  /*3170*/  USEL UR8, URZ, 0x1, UP0 ;  /* 0x00000001ff087887 */ /* 0x000fe40008000000 */
[----:B------:R-:W-:-:S04]  /*3180*/  USEL UR7, UR7, URZ, UP0 ;  /* 0x000000ff07077287 */ /* 0x000fc80008000000 */
[----:B------:R-:W-:Y:S01]  /*3190*/  ULEA UR7, UR7, UR6, 0x3 ;  /* 0x0000000607077291 */ /* 0x000fe2000f8e18ff */
[----:B--2---:R-:W-:-:S04]  /*31a0*/  LOP3.LUT R2, R12, UR8, RZ, 0x3c, !PT ;  /* 0x000000080c027c12 */ /* 0x004fc8000f8e3cff */
[----:B------:R-:W-:-:S04]  /*31b0*/  SHF.L.U32 R0, R2, 0x1f, RZ ;  /* 0x0000001f02007819 */ /* 0x000fc800000006ff */
[----:B------:R-:W2:Y:S02]  /*31c0*/  SYNCS.PHASECHK.TRANS64 P0, [UR7+0xa0], R0 ;  /* 0x0000a000ff0075a7 */ /* 0x000ea40008001007 */
[----:B-12---:R-:W-:Y:S05]  /*31d0*/  @P0 EXIT ;  /* 0x000000000000094d */ /* 0x006fea0003800000 */
[----:B------:R-:W-:Y:S02]  /*31e0*/  SHF.L.U32 R2, R2, 0x1f, RZ ;  /* 0x0000001f02027819 */ /* 0x000fe400000006ff */
[----:B------:R-:W-:-:S07]  /*31f0*/  MOV R0, UR7 ;  /* 0x0000000700007c02 */ /* 0x000fce0008000f00 */
.L_x_54:
[----:B-1----:R1:W2:Y:S02]  /*3200*/  SYNCS.PHASECHK.TRANS64.TRYWAIT P0, [R0+URZ+0xa0], R2 ;  /* 0x0000a002000075a7 */ /* 0x0022a400080011ff */
[----:B--2---:R-:W-:Y:S05]  /*3210*/  @!P0 NANOSLEEP.SYNCS 0x989680 ;  /* 0x009896800000895d */ /* 0x004fea0003900000 */
[----:B------:R-:W2:Y:S02]  /*3220*/  @!P0 SYNCS.PHASECHK.TRANS64 P0, [R0+URZ+0xa0], R2 ;  /* 0x0000a002000085a7 */ /* 0x000ea400080010ff */
[----:B--2---:R-:W-:Y:S05]  /*3230*/  @P0 EXIT ;  /* 0x000000000000094d */ /* 0x004fea0003800000 */
[----:B------:R-:W-:Y:S05]  /*3240*/  BRA `(.L_x_54) ;  /* 0xfffffffc00ec7947 */ /* 0x000fea000383ffff */
.L_x_47:
[----:B------:R-:W-:Y:S05]  /*3250*/  BRA.U UP6, `(.L_x_55) ;  /* 0x0000001106d47547 */ /* 0x000fea000b800000 */
[----:B------:R-:W-:Y:S01]  /*3260*/  UMOV UR4, 0x40 ;  /* 0x0000004000047882 */ /* 0x000fe20000000000 */
[----:B------:R-:W-:Y:S01]  /*3270*/  NOP ;  /* 0x0000000000007918 */ /* 0x000fe20000000000 */
[----:B------:R-:W-:Y:S01]  /*3280*/  ULEA UR5, UR47, UR4, 0x18 ;  /* 0x000000042f057291 */ /* 0x000fe2000f8ec0ff */
[----:B------:R-:W-:Y:S02]  /*3290*/  UMOV UR6, 0x400 ;  /* 0x0000040000067882 */ /* 0x000fe40000000000 */
[----:B------:R-:W-:-:S06]  /*32a0*/  ULEA UR6, UR47, UR6, 0x18 ;  /* 0x000000062f067291 */ /* 0x000fcc000f8ec0ff */
[----:B------:R-:W2:Y:S02]  /*32b0*/  LDS.U8 R0, [UR5+0x1c] ;  /* 0x00001c05ff007984 */ /* 0x000ea40008000000 */
[----:B--2---:R-:W-:-:S13]  /*32c0*/  ISETP.NE.AND P0, PT, R0, RZ, PT ;  /* 0x000000ff0000720c */ /* 0x004fda0003f05270 */
[----:B------:R-:W-:Y:S05]  /*32d0*/  @P0 BRA `(.L_x_56) ;  /* 0x0000000400080947 */ /* 0x000fea0003800000 */
[----:B------:R-:W-:Y:S02]  /*32e0*/  UISETP.NE.U32.AND UP1, UPT, UR46, 0x1, UPT ;  /* 0x000000012e00788c */ /* 0x000fe4000bf25070 */
[----:B------:R-:W-:-:S07]  /*32f0*/  UIADD3 UR7, UPT, UPT, UR5, 0x8, URZ ;  /* 0x0000000805077890 */ /* 0x000fce000fffe0ff */
[----:B------:R-:W-:Y:S05]  /*3300*/  BRA.U !UP1, `(.L_x_57) ;  /* 0x00000001099c7547 */ /* 0x000fea000b800000 */
[----:B------:R-:W-:Y:S01]  /*3310*/  ELECT P0, URZ, PT ;  /* 0x0000000000ff782f */ /* 0x000fe20003800000 */
[----:B------:R-:W-:-:S12]  /*3320*/  BSSY B0, `(.L_x_57) ;  /* 0x0000025000007945 */ /* 0x000fd80003800000 */
[----:B------:R-:W-:Y:S05]  /*3330*/  @!P0 BRA `(.L_x_58) ;  /* 0x00000000008c8947 */ /* 0x000fea0003800000 */
[----:B------:R-:W-:-:S05]  /*3340*/  UMOV UR4, 0x10 ;  /* 0x0000001000047882 */ /* 0x000fca0000000000 */
[----:B------:R-:W-:Y:S04]  /*3350*/  DEPBAR.LE SB2, 0x36 ;  /* 0x0000ad800000791a */ /* 0x000fe80000000000 */
[----:B------:R-:W2:Y:S02]  /*3360*/  UTCATOMSWS.2CTA.FIND_AND_SET.ALIGN UP0, UR4, UR4 ;  /* 0x00000004000475e3 */ /* 0x000ea40008200800 */
[----:B--2---:R-:W-:Y:S01]  /*3370*/  MOV R10, UR4 ;  /* 0x00000004000a7c02 */ /* 0x004fe20008000f00 */
[----:B------:R-:W-:Y:S06]  /*3380*/  BRA.U UP0, `(.L_x_59) ;  /* 0x0000000100187547 */ /* 0x000fec000b800000 */
.L_x_60:
[----:B------:R-:W-:Y:S05]  /*3390*/  NANOSLEEP 0x64 ;  /* 0x000000640000795d */ /* 0x000fea0003800000 */
[----:B------:R-:W-:-:S05]  /*33a0*/  UMOV UR4, 0x10 ;  /* 0x0000001000047882 */ /* 0x000fca0000000000 */
[----:B------:R-:W-:Y:S04]  /*33b0*/  DEPBAR.LE SB2, 0x36 ;  /* 0x0000ad800000791a */ /* 0x000fe80000000000 */
[----:B------:R-:W2:Y:S02]  /*33c0*/  UTCATOMSWS.2CTA.FIND_AND_SET.ALIGN UP0, UR4, UR4 ;  /* 0x00000004000475e3 */ /* 0x000ea40008200800 */
[----:B--2---:R-:W-:Y:S01]  /*33d0*/  MOV R10, UR4 ;  /* 0x00000004000a7c02 */ /* 0x004fe20008000f00 */
[----:B------:R-:W-:Y:S05]  /*33e0*/  BRA.U !UP0, `(.L_x_60) ;  /* 0xfffffffd08e87547 */ /* 0x000fea000b83ffff */
.L_x_59:
[----:B------:R-:W2:Y:S01]  /*33f0*/  LDS R6, [UR5+0x10] ;  /* 0x00001005ff067984 */ /* 0x000ea20008000800 */
[----:B------:R-:W-:Y:S01]  /*3400*/  IMAD.U32 R0, RZ, RZ, UR6 ;  /* 0x00000006ff007e24 */ /* 0x000fe2000f8e00ff */
[----:B------:R-:W-:-:S03]  /*3410*/  MOV R4, UR48 ;  /* 0x0000003000047c02 */ /* 0x000fc60008000f00 */
[----:B------:R-:W-:Y:S01]  /*3420*/  VIADD R0, R0, 0x140 ;  /* 0x0000014000007836 */ /* 0x000fe20000000000 */
[----:B--2---:R-:W-:-:S04]  /*3430*/  SHF.L.U32 R6, R6, 0x1f, RZ ;  /* 0x0000001f06067819 */ /* 0x004fc800000006ff */
[----:B------:R-:W2:Y:S02]  /*3440*/  SYNCS.PHASECHK.TRANS64.TRYWAIT P0, [UR5+0x8], R6 ;  /* 0x00000806ff0075a7 */ /* 0x000ea40008001105 */
[----:B--2---:R-:W-:Y:S05]  /*3450*/  @P0 BRA `(.L_x_61) ;  /* 0x0000000000080947 */ /* 0x004fea0003800000 */
[----:B------:R-:W2:Y:S02]  /*3460*/  SYNCS.PHASECHK.TRANS64.TRYWAIT P0, [UR5+0x8], R6 ;  /* 0x00000806ff0075a7 */ /* 0x000ea40008001105 */
[----:B--2---:R-:W-:Y:S05]  /*3470*/  @!P0 BRA `(.L_x_62) ;  /* 0x0000005c00a48947 */ /* 0x004fea0003800000 */
.L_x_61:
[----:B------:R-:W-:Y:S01]  /*3480*/  PRMT R4, R4, 0x654, R0 ;  /* 0x0000065404047816 */ /* 0x000fe20000000000 */
[----:B------:R-:W-:Y:S01]  /*3490*/  HFMA2 R0, -RZ, RZ, 0, 5.9604644775390625e-08 ;  /* 0x00000001ff007431 */ /* 0x000fe200000001ff */
[----:B------:R-:W-:Y:S01]  /*34a0*/  UPRMT UR4, UR48, 0x654, UR7 ;  /* 0x0000065430047896 */ /* 0x000fe20008000007 */
[----:B------:R-:W-:Y:S02]  /*34b0*/  IMAD.MOV.U32 R8, RZ, RZ, 0xffff ;  /* 0x0000ffffff087424 */ /* 0x000fe400078e00ff */
[----:B--2---:R-:W-:Y:S02]  /*34c0*/  IMAD.MOV.U32 R6, RZ, RZ, 0x4 ;  /* 0x00000004ff067424 */ /* 0x004fe400078e00ff */
[----:B------:R-:W-:Y:S01]  /*34d0*/  IMAD.SHL.U32 R9, R10, 0x20, RZ ;  /* 0x000000200a097824 */ /* 0x000fe200078e00ff */
[----:B------:R-:W-:Y:S02]  /*34e0*/  MOV R5, UR4 ;  /* 0x0000000400057c02 */ /* 0x000fe40008000f00 */
[-C--:B------:R-:W-:Y:S01]  /*34f0*/  SHF.L.U32 R8, R8, R10.reuse, RZ ;  /* 0x0000000a08087219 */ /* 0x080fe200000006ff */
[----:B------:R2:W-:Y:S01]  /*3500*/  SYNCS.ARRIVE.TRANS64.RED RZ, [UR4], R6 ;  /* 0x00000006ffff79a7 */ /* 0x0005e20008000404 */
[----:B------:R-:W-:Y:S01]  /*3510*/  SHF.L.U32 R7, R0, R10, RZ ;  /* 0x0000000a00077219 */ /* 0x000fe200000006ff */
[----:B------:R2:W-:Y:S04]  /*3520*/  STS [UR6+0x140], R9 ;  /* 0x00014009ff007988 */ /* 0x0005e80008000806 */
[----:B------:R2:W-:Y:S04]  /*3530*/  STAS [R4.64], R10 ;  /* 0x0000000a04007dbd */ /* 0x0005e8000c0008ff */
[----:B------:R2:W-:Y:S04]  /*3540*/  ATOMS.OR RZ, [UR5+0x14], R8 ;  /* 0x00001408ffff798c */ /* 0x0005e8000b000005 */
[----:B------:R2:W-:Y:S04]  /*3550*/  ATOMS.OR RZ, [UR5+0x18], R7 ;  /* 0x00001807ffff798c */ /* 0x0005e8000b000005 */
[----:B------:R2:W-:Y:S02]  /*3560*/  ATOMS.XOR RZ, [UR5+0x10], R0 ;  /* 0x00001000ffff798c */ /* 0x0005e4000b800005 */
.L_x_58:
[----:B-1----:R-:W-:Y:S05]  /*3570*/  BSYNC B0 ;  /* 0x0000000000007941 */ /* 0x002fea0003800000 */
.L_x_57:
[----:B------:R-:W-:Y:S05]  /*3580*/  BRA.U UP1, `(.L_x_63) ;  /* 0x00000001016c7547 */ /* 0x000fea000b800000 */
[----:B------:R-:W-:-:S03]  /*3590*/  UMOV UR4, 0xffffffff ;  /* 0xffffffff00047882 */ /* 0x000fc60000000000 */
[----:B------:R-:W-:Y:S05]  /*35a0*/  BRA.DIV UR4, `(.L_x_64) ;  /* 0x0000005e04707947 */ /* 0x000fea000b800000 */
[----:B------:R-:W-:-:S13]  /*35b0*/  ELECT P6, URZ, PT ;  /* 0x0000000000ff782f */ /* 0x000fda00038c0000 */
.L_x_166:
[----:B------:R-:W-:Y:S05]  /*35c0*/  @!P6 BRA `(.L_x_63) ;  /* 0x00000000005ce947 */ /* 0x000fea0003800000 */
[----:B--2---:R-:W2:Y:S02]  /*35d0*/  LDS R4, [UR5+0x10] ;  /* 0x00001005ff047984 */ /* 0x004ea40008000800 */
[----:B--2---:R-:W-:-:S04]  /*35e0*/  SHF.L.U32 R4, R4, 0x1f, RZ ;  /* 0x0000001f04047819 */ /* 0x004fc800000006ff */
[----:B------:R-:W2:Y:S02]  /*35f0*/  SYNCS.PHASECHK.TRANS64.TRYWAIT P0, [UR5+0x8], R4 ;  /* 0x00000804ff0075a7 */ /* 0x000ea40008001105 */
[----:B--2---:R-:W-:Y:S05]  /*3600*/  @P0 BRA `(.L_x_65) ;  /* 0x0000000000080947 */ /* 0x004fea0003800000 */
[----:B------:R-:W2:Y:S02]  /*3610*/  SYNCS.PHASECHK.TRANS64.TRYWAIT P0, [UR5+0x8], R4 ;  /* 0x00000804ff0075a7 */ /* 0x000ea40008001105 */
[----:B--2---:R-:W-:Y:S05]  /*3620*/  @!P0 BRA `(.L_x_66) ;  /* 0x0000005c00708947 */ /* 0x004fea0003800000 */
.L_x_65:
[----:B------:R-:W3:Y:S01]  /*3630*/  LDS R6, [UR6+0x140] ;  /* 0x00014006ff067984 */ /* 0x000ee20008000800 */
[----:B--2---:R-:W-:Y:S02]  /*3640*/  HFMA2 R0, -RZ, RZ, 0, 5.9604644775390625e-08 ;  /* 0x00000001ff007431 */ /* 0x004fe400000001ff */
[----:B------:R-:W-:Y:S01]  /*3650*/  IMAD.MOV.U32 R4, RZ, RZ, 0xffff ;  /* 0x0000ffffff047424 */ /* 0x000fe200078e00ff */
[----:B------:R-:W-:Y:S01]  /*3660*/  UPRMT UR4, UR48, 0x654, UR7 ;  /* 0x0000065430047896 */ /* 0x000fe20008000007 */
[----:B---3--:R-:W-:-:S03]  /*3670*/  IMAD.SHL.U32 R5, R6, 0x20, RZ ;  /* 0x0000002006057824 */ /* 0x008fc600078e00ff */
[-C--:B------:R-:W-:Y:S02]  /*3680*/  SHF.L.U32 R4, R4, R6.reuse, RZ ;  /* 0x0000000604047219 */ /* 0x080fe400000006ff */
[----:B------:R-:W-:Y:S01]  /*3690*/  SHF.L.U32 R6, R0, R6, RZ ;  /* 0x0000000600067219 */ /* 0x000fe200000006ff */
[----:B------:R3:W-:Y:S04]  /*36a0*/  STS [UR6+0x140], R5 ;  /* 0x00014005ff007988 */ /* 0x0007e80008000806 */
[----:B------:R3:W-:Y:S04]  /*36b0*/  ATOMS.OR RZ, [UR5+0x14], R4 ;  /* 0x00001404ffff798c */ /* 0x0007e8000b000005 */
[----:B------:R3:W-:Y:S01]  /*36c0*/  ATOMS.OR RZ, [UR5+0x18], R6 ;  /* 0x00001806ffff798c */ /* 0x0007e2000b000005 */
[----:B------:R-:W-:Y:S03]  /*36d0*/  SYNCS.ARRIVE.TRANS64.RED.A1T0 RZ, [UR4], RZ ;  /* 0x000000ffffff79a7 */ /* 0x000fe60008100404 */
[----:B------:R3:W-:Y:S01]  /*36e0*/  ATOMS.XOR RZ, [UR5+0x10], R0 ;  /* 0x00001000ffff798c */ /* 0x0007e2000b800005 */
[----:B------:R-:W-:Y:S05]  /*36f0*/  BRA `(.L_x_63) ;  /* 0x0000000000107947 */ /* 0x000fea0003800000 */
.L_x_56:
[----:B------:R-:W-:Y:S02]  /*3700*/  MOV R0, 0xffffffff ;  /* 0xffffffff00007802 */ /* 0x000fe40000000f00 */
[----:B------:R-:W-:-:S03]  /*3710*/  MOV R4, 0x3740 ;  /* 0x0000374000047802 */ /* 0x000fc60000000f00 */
[----:B------:R2:W-:Y:S04]  /*3720*/  STS [UR6+0x140], R0 ;  /* 0x00014000ff007988 */ /* 0x0005e80008000806 */
[----:B-12--5:R-:W-:Y:S05]  /*3730*/  CALL.REL.NOINC `($__internal_1_$__cuda_sm10x_tcgen05_guardrail_trap_phase_invalid_during_alloc) ;  /* 0x0000006400447944 */ /* 0x026fea0003c00000 */
.L_x_63:
[----:B------:R-:W-:Y:S05]  /*3740*/  WARPSYNC.ALL ;  /* 0x0000000000007948 */ /* 0x000fea0003800000 */
[----:B------:R-:W4:Y:S01]  /*3750*/  S2UR UR4, SR_CgaCtaId ;  /* 0x00000000000479c3 */ /* 0x000f220000008800 */
[----:B------:R-:W-:Y:S01]  /*3760*/  UMOV UR26, 0x400 ;  /* 0x00000400001a7882 */ /* 0x000fe20000000000 */
[----:B------:R-:W-:-:S06]  /*3770*/  NOP ;  /* 0x0000000000007918 */ /* 0x000fcc0000000000 */
[----:B------:R-:W-:Y:S06]  /*3780*/  BAR.ARV 0x6, 0xa0 ;  /* 0x0182800000007b1d */ /* 0x000fec0000002000 */
[----:B------:R-:W1:Y:S01]  /*3790*/  LDCU UR6, c[0x0][0x38c] ;  /* 0x00007180ff0677ac */ /* 0x000e620008000800 */
[----:B------:R-:W-:Y:S01]  /*37a0*/  LOP3.LUT R3, R3, 0xffff, RZ, 0xc0, !PT ;  /* 0x0000ffff03037812 */ /* 0x000fe200078ec0ff */
[----:B--2---:R-:W-:Y:S01]  /*37b0*/  IMAD.MOV.U32 R9, RZ, RZ, 0x1 ;  /* 0x00000001ff097424 */ /* 0x004fe200078e00ff */
[----:B------:R-:W-:Y:S01]  /*37c0*/  LOP3.LUT R2, R2, 0xffff, RZ, 0xc0, !PT ;  /* 0x0000ffff02027812 */ /* 0x000fe200078ec0ff */
[----:B------:R-:W-:Y:S01]  /*37d0*/  IMAD.MOV.U32 R8, RZ, RZ, RZ ;  /* 0x000000ffff087224 */ /* 0x000fe200078e00ff */
[----:B------:R-:W-:Y:S01]  /*37e0*/  R2UR UR28, R3 ;  /* 0x00000000031c72ca */ /* 0x000fe200000e0000 */
[----:B------:R-:W-:Y:S01]  /*37f0*/  UMOV UR32, URZ ;  /* 0x000000ff00207c82 */ /* 0x000fe20008000000 */
[----:B------:R-:W-:-:S02]  /*3800*/  R2UR UR42, R2 ;  /* 0x00000000022a72ca */ /* 0x000fc400000e0000 */
[----:B------:R-:W-:Y:S01]  /*3810*/  CS2R R2, SRZ ;  /* 0x0000000000027805 */ /* 0x000fe2000001ff00 */
[----:B------:R-:W-:Y:S01]  /*3820*/  UMOV UR23, URZ ;  /* 0x000000ff00177c82 */ /* 0x000fe20008000000 */
[----:B----4-:R-:W-:Y:S01]  /*3830*/  ULEA UR26, UR4, UR26, 0x18 ;  /* 0x0000001a041a7291 */ /* 0x010fe2000f8ec0ff */
[----:B------:R-:W-:Y:S01]  /*3840*/  UMOV UR22, URZ ;  /* 0x000000ff00167c82 */ /* 0x000fe20008000000 */
[----:B------:R-:W-:Y:S02]  /*3850*/  UISETP.NE.AND UP3, UPT, UR46, URZ, UPT ;  /* 0x000000ff2e00728c */ /* 0x000fe4000bf65270 */
[----:B------:R-:W-:Y:S02]  /*3860*/  UIADD3 UR4, UPT, UPT, UR26, 0x4300, URZ ;  /* 0x000043001a047890 */ /* 0x000fe4000fffe0ff */
[----:B------:R-:W-:-:S03]  /*3870*/  UIADD3 UR5, UPT, UPT, UR26, 0xc300, URZ ;  /* 0x0000c3001a057890 */ /* 0x000fc6000fffe0ff */
[----:B---3--:R-:W2:Y:S01]  /*3880*/  LDS R0, [UR26+0x140] ;  /* 0x0001401aff007984 */ /* 0x008ea20008000800 */
[----:B-1----:R-:W-:Y:S02]  /*3890*/  UIADD3 UR6, UPT, UPT, UR6, 0x3f, URZ ;  /* 0x0000003f06067890 */ /* 0x002fe4000fffe0ff */
[----:B------:R-:W-:Y:S02]  /*38a0*/  USHF.R.U32.HI UR30, URZ, 0x4, UR4 ;  /* 0x00000004ff1e7899 */ /* 0x000fe40008011604 */
[----:B------:R-:W-:Y:S02]  /*38b0*/  USHF.R.S32.HI UR33, URZ, 0x1f, UR6 ;  /* 0x0000001fff217899 */ /* 0x000fe40008011406 */
[----:B------:R-:W-:Y:S02]  /*38c0*/  USHF.R.U32.HI UR4, URZ, 0x4, UR5 ;  /* 0x00000004ff047899 */ /* 0x000fe40008011605 */
[----:B------:R-:W-:Y:S02]  /*38d0*/  ULEA.HI UR33, UR33, UR6, URZ, 0x6 ;  /* 0x0000000621217291 */ /* 0x000fe4000f8f30ff */
[----:B------:R-:W-:-:S02]  /*38e0*/  ULOP3.LUT UR4, UR4, 0x3fff, URZ, 0xc0, !UPT ;  /* 0x00003fff04047892 */ /* 0x000fc4000f8ec0ff */
[----:B------:R-:W-:Y:S01]  /*38f0*/  USHF.R.S32.HI UR33, URZ, 0x6, UR33 ;  /* 0x00000006ff217899 */ /* 0x000fe20008011421 */
[----:B------:R-:W-:Y:S01]  /*3900*/  UMOV UR40, 0x0 ;  /* 0x0000000000287882 */ /* 0x000fe20000000000 */
[----:B------:R-:W-:Y:S02]  /*3910*/  UMOV UR41, 0x8208010 ;  /* 0x0820801000297882 */ /* 0x000fe40000000000 */
[----:B------:R-:W-:Y:S02]  /*3920*/  UISETP.LT.AND UP0, UPT, UR33, 0x1, UPT ;  /* 0x000000012100788c */ /* 0x000fe4000bf01270 */
[----:B------:R-:W-:Y:S02]  /*3930*/  ULOP3.LUT UR30, UR30, 0x3fff, URZ, 0xc0, !UPT ;  /* 0x00003fff1e1e7892 */ /* 0x000fe4000f8ec0ff */
[----:B------:R-:W-:Y:S02]  /*3940*/  ULOP3.LUT UR29, UR4, 0x10000, URZ, 0xfc, !UPT ;  /* 0x00010000041d7892 */ /* 0x000fe4000f8efcff */
[----:B------:R-:W-:Y:S01]  /*3950*/  USEL UR43, UR33, 0x1, !UP0 ;  /* 0x00000001212b7887 */ /* 0x000fe2000c000000 */
[----:B------:R-:W-:Y:S01]  /*3960*/  UMOV UR38, 0x0 ;  /* 0x0000000000267882 */ /* 0x000fe20000000000 */
[----:B------:R-:W-:Y:S01]  /*3970*/  UMOV UR39, 0x8208010 ;  /* 0x0820801000277882 */ /* 0x000fe20000000000 */
[----:B------:R-:W-:Y:S01]  /*3980*/  UMOV UR36, 0x0 ;  /* 0x0000000000247882 */ /* 0x000fe20000000000 */
[----:B------:R-:W-:Y:S01]  /*3990*/  UMOV UR37, 0x8208010 ;  /* 0x0820801000257882 */ /* 0x000fe20000000000 */
[----:B------:R-:W-:Y:S01]  /*39a0*/  UMOV UR34, 0x0 ;  /* 0x0000000000227882 */ /* 0x000fe20000000000 */
[----:B------:R-:W-:Y:S01]  /*39b0*/  UMOV UR35, 0x8208010 ;  /* 0x0820801000237882 */ /* 0x000fe20000000000 */
[----:B--2---:R-:W-:-:S15]  /*39c0*/  R2UR UR44, R0 ;  /* 0x00000000002c72ca */ /* 0x004fde00000e0000 */
.L_x_74:
[C---:B------:R-:W-:Y:S02]  /*39d0*/  LEA R0, R8.reuse, UR26, 0x3 ;  /* 0x0000001a08007c11 */ /* 0x040fe4000f8e18ff */
[----:B------:R-:W-:Y:S02]  /*39e0*/  SHF.L.U32 R4, R3, 0x1f, RZ ;  /* 0x0000001f03047819 */ /* 0x000fe400000006ff */
[----:B------:R-:W-:Y:S02]  /*39f0*/  LEA R5, R8, UR26, 0x4 ;  /* 0x0000001a08057c11 */ /* 0x000fe4000f8e20ff */
[----:B------:R-:W1:Y:S02]  /*3a00*/  SYNCS.PHASECHK.TRANS64.TRYWAIT P0, [R0+URZ+0x90], R4 ;  /* 0x00009004000075a7 */ /* 0x000e6400080011ff */
[----:B-1-3--:R-:W-:Y:S05]  /*3a10*/  @!P0 BRA `(.L_x_67) ;  /* 0x00000058008c8947 */ /* 0x00afea0003800000 */
.L_x_167:
[----:B-1----:R-:W1:Y:S01]  /*3a20*/  LDS.128 R4, [R5+0x120] ;  /* 0x0001200005047984 */ /* 0x002e620000000c00 */
[----:B------:R-:W-:Y:S02]  /*3a30*/  VIADD R0, R0, 0xa0 ;  /* 0x000000a000007836 */ /* 0x000fe40000000000 */
[----:B------:R-:W-:Y:S01]  /*3a40*/  VIADD R8, R8, 0x1 ;  /* 0x0000000108087836 */ /* 0x000fe20000000000 */
[----:B------:R-:W-:Y:S01]  /*3a50*/  @!PT LDS RZ, [RZ] ;  /* 0x00000000fffff984 */ /* 0x000fe20000000800 */
[----:B------:R-:W-:Y:S01]  /*3a60*/  @!PT LDS RZ, [RZ] ;  /* 0x00000000fffff984 */ /* 0x000fe20000000800 */
[----:B------:R-:W-:Y:S01]  /*3a70*/  @!PT LDS RZ, [RZ] ;  /* 0x00000000fffff984 */ /* 0x000fe20000000800 */
[----:B------:R-:W-:Y:S01]  /*3a80*/  @!PT LDS RZ, [RZ] ;  /* 0x00000000fffff984 */ /* 0x000fe20000000800 */
[----:B------:R2:W-:Y:S06]  /*3a90*/  MEMBAR.ALL.CTA ;  /* 0x0000000000007992 */ /* 0x0005ec0000008000 */
[----:B--2---:R-:W2:Y:S01]  /*3aa0*/  FENCE.VIEW.ASYNC.S ;  /* 0x00000000000073c6 */ /* 0x004ea20000000000 */
[----:B------:R-:W-:-:S04]  /*3ab0*/  PRMT R0, RZ, 0x654, R0 ;  /* 0x00000654ff007816 */ /* 0x000fc80000000000 */
[----:B--2---:R2:W-:Y:S01]  /*3ac0*/  SYNCS.ARRIVE.TRANS64.RED.A1T0 RZ, [R0+URZ], RZ ;  /* 0x000000ff00ff79a7 */ /* 0x0045e200081004ff */
[----:B-1----:R-:W-:Y:S01]  /*3ad0*/  LOP3.LUT P1, RZ, R6, 0x1, RZ, 0xc0, !PT ;  /* 0x0000000106ff7812 */ /* 0x002fe2000782c0ff */
[----:B--2---:R-:W-:-:S12]  /*3ae0*/  BRA.U UP3, `(.L_x_68) ;  /* 0x0000000503087547 */ /* 0x004fd8000b800000 */
[----:B------:R-:W1:Y:S01]  /*3af0*/  LDCU UR4, c[0x0][0x38c] ;  /* 0x00007180ff0477ac */ /* 0x000e620008000800 */
[----:B------:R-:W-:Y:S02]  /*3b00*/  PLOP3.LUT P2, PT, PT, PT, PT, 0x80, 0x8 ;  /* 0x000000000008781c */ /* 0x000fe40003f4f070 */
[----:B------:R-:W-:Y:S01]  /*3b10*/  SHF.L.U32 R4, R9, 0x1f, RZ ;  /* 0x0000001f09047819 */ /* 0x000fe200000006ff */
[----:B------:R-:W-:Y:S02]  /*3b20*/  ULEA UR31, UR32, UR26, 0x3 ;  /* 0x0000001a201f7291 */ /* 0x000fe4000f8e18ff */
[----:B------:R-:W-:Y:S02]  /*3b30*/  ULEA UR11, UR32, UR44, 0x6 ;  /* 0x0000002c200b7291 */ /* 0x000fe4000f8e30ff */
[----:B-1----:R-:W-:-:S06]  /*3b40*/  UISETP.GE.AND UP0, UPT, UR4, 0x1, UPT ;  /* 0x000000010400788c */ /* 0x002fcc000bf06270 */
[----:B------:R-:W-:-:S05]  /*3b50*/  PLOP3.LUT P0, PT, PT, PT, UP0, 0x80, 0x8 ;  /* 0x000000000008781c */ /* 0x000fca0003f0f008 */
[----:B------:R-:W-:-:S08]  /*3b60*/  @UP0 ULEA UR4, UR23, UR26, 0x3 ;  /* 0x0000001a17040291 */ /* 0x000fd0000f8e18ff */
[----:B------:R-:W-:-:S04]  /*3b70*/  @P0 SHF.L.U32 R0, R2, 0x1f, RZ ;  /* 0x0000001f02000819 */ /* 0x000fc800000006ff */
[----:B------:R1:W2:Y:S01]  /*3b80*/  @P0 SYNCS.PHASECHK.TRANS64.TRYWAIT P2, [UR4], R0 ;  /* 0x00000000ff0005a7 */ /* 0x0002a20008041104 */
[----:B------:R-:W3:Y:S02]  /*3b90*/  SYNCS.PHASECHK.TRANS64.TRYWAIT P0, [UR31+0xd0], R4 ;  /* 0x0000d004ff0075a7 */ /* 0x000ee4000800111f */
[----:B-123--:R-:W-:Y:S05]  /*3ba0*/  @!P0 BRA `(.L_x_69) ;  /* 0x00000058003c8947 */ /* 0x00efea0003800000 */
.L_x_169:
[----:B------:R-:W-:Y:S01]  /*3bb0*/  UMOV UR27, UR22 ;  /* 0x00000016001b7c82 */ /* 0x000fe20008000000 */
[----:B------:R-:W-:Y:S05]  /*3bc0*/  BRA.U !UP0, `(.L_x_70) ;  /* 0x0000000108c07547 */ /* 0x000fea000b800000 */
[----:B------:R-:W-:Y:S02]  /*3bd0*/  UIADD3 UR27, UPT, UPT, UR43, UR22, URZ ;  /* 0x000000162b1b7290 */ /* 0x000fe4000fffe0ff */
[----:B------:R-:W-:Y:S01]  /*3be0*/  UPLOP3.LUT UP2, UPT, UPT, UPT, UPT, 0x40, 0x4 ;  /* 0x000000000004789c */ /* 0x000fe20003f4e870 */
[----:B------:R-:W-:Y:S01]  /*3bf0*/  UMOV UR24, UR33 ;  /* 0x0000002100187c82 */ /* 0x000fe20008000000 */
[----:B------:R-:W-:-:S09]  /*3c00*/  UMOV UR10, UR23 ;  /* 0x00000017000a7c82 */ /* 0x000fd20008000000 */
.L_x_73:
[----:B--2---:R-:W-:Y:S01]  /*3c10*/  ULEA UR5, UR10, UR26, 0x3 ;  /* 0x0000001a0a057291 */ /* 0x004fe2000f8e18ff */
[----:B---3--:R-:W-:Y:S11]  /*3c20*/  @P2 BRA `(.L_x_71) ;  /* 0x00000000000c2947 */ /* 0x008ff60003800000 */
[----:B-1----:R-:W-:Y:S04]  /*3c30*/  SHF.L.U32 R4, R2, 0x1f, RZ ;  /* 0x0000001f02047819 */ /* 0x002fe800000006ff */
[----:B------:R-:W1:Y:S02]  /*3c40*/  SYNCS.PHASECHK.TRANS64.TRYWAIT P0, [UR5], R4 ;  /* 0x00000004ff0075a7 */ /* 0x000e640008001105 */
[----:B-1----:R-:W-:Y:S05]  /*3c50*/  @!P0 BRA `(.L_x_72) ;  /* 0x0000005800288947 */ /* 0x002fea0003800000 */
.L_x_71:
[----:B------:R-:W-:Y:S01]  /*3c60*/  UISETP.NE.AND UP0, UPT, UR24, 0x1, UPT ;  /* 0x000000011800788c */ /* 0x000fe2000bf05270 */
[----:B------:R-:W-:Y:S01]  /*3c70*/  PLOP3.LUT P2, PT, PT, PT, PT, 0x80, 0x8 ;  /* 0x000000000008781c */ /* 0x000fe20003f4f070 */
[----:B------:R-:W-:Y:S02]  /*3c80*/  UIADD3 UR4, UPT, UPT, UR10, 0x1, URZ ;  /* 0x000000010a047890 */ /* 0x000fe4000fffe0ff */
[----:B------:R-:W-:Y:S02]  /*3c90*/  UIADD3 UR25, UPT, UPT, UR5, 0x20, URZ ;  /* 0x0000002005197890 */ /* 0x000fe4000fffe0ff */
[----:B------:R-:W-:Y:S01]  /*3ca0*/  UISETP.NE.AND UP1, UPT, UR4, 0x4, UPT ;  /* 0x000000040400788c */ /* 0x000fe2000bf25270 */
[----:B------:R-:W-:Y:S01]  /*3cb0*/  PLOP3.LUT P0, PT, PT, PT, UP0, 0x80, 0x8 ;  /* 0x000000000008781c */ /* 0x000fe20003f0f008 */
[----:B------:R-:W-:Y:S02]  /*3cc0*/  UIADD3 UR22, UPT, UPT, UR22, 0x1, URZ ;  /* 0x0000000116167890 */ /* 0x000fe4000fffe0ff */
[----:B------:R-:W-:Y:S02]  /*3cd0*/  USEL UR6, URZ, 0x1, UP1 ;  /* 0x00000001ff067887 */ /* 0x000fe40008800000 */
[----:B------:R-:W-:Y:S02]  /*3ce0*/  USEL UR23, UR4, URZ, UP1 ;  /* 0x000000ff04177287 */ /* 0x000fe40008800000 */
[----:B------:R-:W-:Y:S02]  /*3cf0*/  UIADD3 UR24, UPT, UPT, UR24, -0x1, URZ ;  /* 0xffffffff18187890 */ /* 0x000fe4000fffe0ff */
[----:B------:R-:W-:Y:S01]  /*3d00*/  @UP0 ULEA UR4, UR23, UR26, 0x3 ;  /* 0x0000001a17040291 */ /* 0x000fe2000f8e18ff */
[----:B------:R-:W-:Y:S01]  /*3d10*/  LOP3.LUT R2, R2, UR6, RZ, 0x3c, !PT ;  /* 0x0000000602027c12 */ /* 0x000fe2000f8e3cff */
[----:B------:R-:W-:Y:S02]  /*3d20*/  ULEA UR6, UR10, UR30, 0x9 ;  /* 0x0000001e0a067291 */ /* 0x000fe4000f8e48ff */
[----:B------:R-:W-:Y:S01]  /*3d30*/  UISETP.NE.AND UP0, UPT, UR22, UR27, UPT ;  /* 0x0000001b1600728c */ /* 0x000fe2000bf05270 */
[----:B-1----:R-:W-:Y:S01]  /*3d40*/  @P0 SHF.L.U32 R0, R2, 0x1f, RZ ;  /* 0x0000001f02000819 */ /* 0x002fe200000006ff */
[----:B------:R-:W-:Y:S02]  /*3d50*/  UIADD3 UR20, UPT, UPT, UR6, 0x80, URZ ;  /* 0x0000008006147890 */ /* 0x000fe4000fffe0ff */
[----:B------:R-:W-:Y:S01]  /*3d60*/  UIADD3 UR16, UPT, UPT, UR6, 0x100, URZ ;  /* 0x0000010006107890 */ /* 0x000fe2000fffe0ff */
[----:B------:R2:W3:Y:S01]  /*3d70*/  @P0 SYNCS.PHASECHK.TRANS64.TRYWAIT P2, [UR4], R0 ;  /* 0x00000000ff0005a7 */ /* 0x0004e20008041104 */
[----:B------:R-:W-:Y:S02]  /*3d80*/  ULEA UR4, UR10, UR29, 0x9 ;  /* 0x0000001d0a047291 */ /* 0x000fe4000f8e48ff */
[----:B------:R-:W-:Y:S02]  /*3d90*/  UIADD3 UR12, UPT, UPT, UR6, 0x180, URZ ;  /* 0x00000180060c7890 */ /* 0x000fe4000fffe0ff */
[----:B------:R-:W-:Y:S02]  /*3da0*/  UIADD3 UR18, UPT, UPT, UR4, 0x2, URZ ;  /* 0x0000000204127890 */ /* 0x000fe4000fffe0ff */
[----:B------:R-:W-:Y:S02]  /*3db0*/  UIADD3 UR14, UPT, UPT, UR4, 0x4, URZ ;  /* 0x00000004040e7890 */ /* 0x000fe4000fffe0ff */
[----:B------:R-:W-:Y:S01]  /*3dc0*/  UIADD3 UR8, UPT, UPT, UR4, 0x6, URZ ;  /* 0x0000000604087890 */ /* 0x000fe2000fffe0ff */
[----:B------:R-:W-:Y:S01]  /*3dd0*/  UMOV UR7, 0x40004040 ;  /* 0x4000404000077882 */ /* 0x000fe20000000000 */
[----:B------:R-:W-:Y:S01]  /*3de0*/  UMOV UR5, 0x40004040 ;  /* 0x4000404000057882 */ /* 0x000fe20000000000 */
[----:B------:R-:W-:Y:S01]  /*3df0*/  UMOV UR21, 0x40004040 ;  /* 0x4000404000157882 */ /* 0x000fe20000000000 */
[----:B------:R2:W-:Y:S01]  /*3e00*/  UTCHMMA.2CTA gdesc[UR6], gdesc[UR4], tmem[UR11], tmem[UR40], idesc[UR41], UP2 ;  /* 0x00ff2804060075ea */ /* 0x0005e2000920000b */
[----:B------:R-:W-:Y:S01]  /*3e10*/  UPLOP3.LUT UP2, UPT, UPT, UPT, UPT, 0x80, 0x8 ;  /* 0x000000000008789c */ /* 0x000fe20003f4f070 */
[----:B------:R-:W-:Y:S01]  /*3e20*/  UMOV UR19, 0x40004040 ;  /* 0x4000404000137882 */ /* 0x000fe20000000000 */
[----:B------:R-:W-:Y:S01]  /*3e30*/  UMOV UR17, 0x40004040 ;  /* 0x4000404000117882 */ /* 0x000fe20000000000 */
[----:B------:R2:W-:Y:S01]  /*3e40*/  UTCHMMA.2CTA gdesc[UR20], gdesc[UR18], tmem[UR11], tmem[UR38], idesc[UR39], UPT ;  /* 0x00ff2612140075ea */ /* 0x0005e2000ba0000b */
[----:B------:R-:W-:Y:S01]  /*3e50*/  UMOV UR15, 0x40004040 ;  /* 0x40004040000f7882 */ /* 0x000fe20000000000 */
[----:B------:R-:W-:Y:S01]  /*3e60*/  UMOV UR13, 0x40004040 ;  /* 0x40004040000d7882 */ /* 0x000fe20000000000 */
[----:B------:R-:W-:Y:S01]  /*3e70*/  UMOV UR9, 0x40004040 ;  /* 0x4000404000097882 */ /* 0x000fe20000000000 */
[----:B------:R2:W-:Y:S01]  /*3e80*/  UTCHMMA.2CTA gdesc[UR16], gdesc[UR14], tmem[UR11], tmem[UR36], idesc[UR37], UPT ;  /* 0x00ff240e100075ea */ /* 0x0005e2000ba0000b */
[----:B------:R2:W-:Y:S01]  /*3e90*/  UTCHMMA.2CTA gdesc[UR12], gdesc[UR8], tmem[UR11], tmem[UR34], idesc[UR35], UPT ;  /* 0x00ff22080c0075ea */ /* 0x0005e2000ba0000b */
[----:B------:R2:W-:Y:S01]  /*3ea0*/  UTCBAR.2CTA.MULTICAST [UR25], URZ, UR28 ;  /* 0x000000ff190073e9 */ /* 0x0005e2000820081c */
[----:B------:R-:W-:Y:S01]  /*3eb0*/  UMOV UR10, UR23 ;  /* 0x00000017000a7c82 */ /* 0x000fe20008000000 */
[----:B------:R-:W-:Y:S05]  /*3ec0*/  BRA.U UP0, `(.L_x_73) ;  /* 0xfffffffd00507547 */ /* 0x000fea000b83ffff */
.L_x_70:
[----:B--2---:R-:W-:Y:S01]  /*3ed0*/  UIADD3 UR4, UPT, UPT, UR31, 0xb0, URZ ;  /* 0x000000b01f047890 */ /* 0x004fe2000fffe0ff */
[----:B------:R-:W-:-:S08]  /*3ee0*/  UMOV UR22, UR27 ;  /* 0x0000001b00167c82 */ /* 0x000fd00008000000 */
[----:B------:R2:W-:Y:S01]  /*3ef0*/  UTCBAR.2CTA.MULTICAST [UR4], URZ, UR42 ;  /* 0x000000ff040073e9 */ /* 0x0005e2000820082a */
[----:B------:R-:W-:Y:S02]  /*3f00*/  NOP ;  /* 0x0000000000007918 */ /* 0x000fe40000000000 */
.L_x_68:
[----:B--2---:R-:W-:Y:S01]  /*3f10*/  UIADD3 UR4, UPT, UPT, UR32, 0x1, URZ ;  /* 0x0000000120047890 */ /* 0x004fe2000fffe0ff */
[----:B------:R-:W-:-:S03]  /*3f20*/  ISETP.NE.AND P0, PT, R8, 0x2, PT ;  /* 0x000000020800780c */ /* 0x000fc60003f05270 */
[----:B------:R-:W-:Y:S01]  /*3f30*/  UISETP.NE.AND UP0, UPT, UR4, 0x4, UPT ;  /* 0x000000040400788c */ /* 0x000fe2000bf05270 */
[----:B-1----:R-:W-:Y:S02]  /*3f40*/  SEL R0, RZ, 0x1, P0 ;  /* 0x00000001ff007807 */ /* 0x002fe40000000000 */
[----:B------:R-:W-:Y:S01]  /*3f50*/  SEL R8, R8, RZ, P0 ;  /* 0x000000ff08087207 */ /* 0x000fe20000000000 */
[----:B------:R-:W-:Y:S01]  /*3f60*/  USEL UR5, URZ, 0x1, UP0 ;  /* 0x00000001ff057887 */ /* 0x000fe20008000000 */
[----:B------:R-:W-:Y:S01]  /*3f70*/  LOP3.LUT R3, R3, R0, RZ, 0x3c, !PT ;  /* 0x0000000003037212 */ /* 0x000fe200078e3cff */
[----:B------:R-:W-:-:S04]  /*3f80*/  USEL UR32, UR4, URZ, UP0 ;  /* 0x000000ff04207287 */ /* 0x000fc80008000000 */
[----:B------:R-:W-:Y:S01]  /*3f90*/  LOP3.LUT R9, R9, UR5, RZ, 0x3c, !PT ;  /* 0x0000000509097c12 */ /* 0x000fe2000f8e3cff */
[----:B------:R-:W-:Y:S07]  /*3fa0*/  @P1 BRA `(.L_x_74) ;  /* 0xfffffff800881947 */ /* 0x000fee000383ffff */
[----:B------:R-:W1:Y:S01]  /*3fb0*/  S2UR UR8, SR_CgaCtaId ;  /* 0x00000000000879c3 */ /* 0x000e620000008800 */
[----:B------:R-:W-:Y:S01]  /*3fc0*/  ELECT P0, URZ, PT ;  /* 0x0000000000ff782f */ /* 0x000fe20003800000 */
[----:B------:R-:W-:Y:S01]  /*3fd0*/  HFMA2 R0, -RZ, RZ, 0, 5.9604644775390625e-08 ;  /* 0x00000001ff007431 */ /* 0x000fe200000001ff */
[----:B------:R-:W-:-:S05]  /*3fe0*/  UMOV UR4, 0x40 ;  /* 0x0000004000047882 */ /* 0x000fca0000000000 */
[----:B------:R-:W-:Y:S01]  /*3ff0*/  UVIRTCOUNT.DEALLOC.SMPOOL 0x80 ;  /* 0x000000800000784c */ /* 0x000fe20000000000 */
[----:B------:R-:W-:Y:S02]  /*4000*/  UISETP.NE.AND UP1, UPT, UR46, URZ, UPT ;  /* 0x000000ff2e00728c */ /* 0x000fe4000bf25270 */
[----:B-1----:R-:W-:-:S09]  /*4010*/  ULEA UR8, UR8, UR4, 0x18 ;  /* 0x0000000408087291 */ /* 0x002fd2000f8ec0ff */
[----:B------:R1:W-:Y:S01]  /*4020*/  @P0 STS.U8 [UR8+0x1c], R0 ;  /* 0x00001c00ff000988 */ /* 0x0003e20008000008 */
[----:B------:R-:W-:Y:S05]  /*4030*/  BRA.U UP1, `(.L_x_75) ;  /* 0x0000000101a07547 */ /* 0x000fea000b800000 */
[----:B------:R-:W-:Y:S01]  /*4040*/  UIADD3 UR7, UPT, UPT, UR26, 0xd0, URZ ;  /* 0x000000d01a077890 */ /* 0x000fe2000fffe0ff */
[----:B------:R-:W-:-:S03]  /*4050*/  SHF.L.U32 R2, R9, 0x1f, RZ ;  /* 0x0000001f09027819 */ /* 0x000fc600000006ff */
[----:B------:R-:W-:-:S09]  /*4060*/  ULEA UR4, UR32, UR7, 0x3 ;  /* 0x0000000720047291 */ /* 0x000fd2000f8e18ff */
[----:B------:R-:W2:Y:S02]  /*4070*/  SYNCS.PHASECHK.TRANS64.TRYWAIT P0, [UR4], R2 ;  /* 0x00000002ff0075a7 */ /* 0x000ea40008001104 */
[----:B--2---:R-:W-:Y:S05]  /*4080*/  @!P0 BRA `(.L_x_76) ;  /* 0x0000005400348947 */ /* 0x004fea0003800000 */
.L_x_172:
        /* <DEDUP_REMOVED lines=9> */
.L_x_174:
        /* <DEDUP_REMOVED lines=9> */
.L_x_176:
[----:B------:R-:W-:-:S04]  /*41b0*/  UIADD3 UR4, UPT, UPT, UR4, 0x1, URZ ;  /* 0x0000000104047890 */ /* 0x000fc8000fffe0ff */
[----:B------:R-:W-:-:S04]  /*41c0*/  UISETP.NE.AND UP0, UPT, UR4, 0x4, UPT ;  /* 0x000000040400788c */ /* 0x000fc8000bf05270 */
[----:B------:R-:W-:Y:S02]  /*41d0*/  USEL UR5, URZ, 0x1, UP0 ;  /* 0x00000001ff057887 */ /* 0x000fe40008000000 */
[----:B------:R-:W-:-:S04]  /*41e0*/  USEL UR4, UR4, URZ, UP0 ;  /* 0x000000ff04047287 */ /* 0x000fc80008000000 */
[----:B------:R-:W-:Y:S01]  /*41f0*/  ULEA UR4, UR4, UR7, 0x3 ;  /* 0x0000000704047291 */ /* 0x000fe2000f8e18ff */
[----:B------:R-:W-:-:S04]  /*4200*/  LOP3.LUT R2, R2, UR5, RZ, 0x3c, !PT ;  /* 0x0000000502027c12 */ /* 0x000fc8000f8e3cff */
[----:B------:R-:W-:Y:S01]  /*4210*/  SHF.L.U32 R2, R2, 0x1f, RZ ;  /* 0x0000001f02027819 */ /* 0x000fe200000006ff */
[----:B-1----:R-:W-:-:S04]  /*4220*/  IMAD.U32 R0, RZ, RZ, UR4 ;  /* 0x00000004ff007e24 */ /* 0x002fc8000f8e00ff */
[----:B------:R1:W2:Y:S03]  /*4230*/  SYNCS.PHASECHK.TRANS64.TRYWAIT P0, [R0+URZ], R2 ;  /* 0x00000002000075a7 */ /* 0x0002a600080011ff */
[----:B--2---:R-:W-:Y:S05]  /*4240*/  @!P0 NANOSLEEP.SYNCS 0x989680 ;  /* 0x009896800000895d */ /* 0x004fea0003900000 */
[----:B------:R-:W2:Y:S02]  /*4250*/  @!P0 SYNCS.PHASECHK.TRANS64 P0, [R0+URZ], R2 ;  /* 0x00000002000085a7 */ /* 0x000ea400080010ff */
[----:B--2---:R-:W-:Y:S05]  /*4260*/  @P0 BRA `(.L_x_79) ;  /* 0x0000000000200947 */ /* 0x004fea0003800000 */
.L_x_80:
[----:B--2---:R2:W4:Y:S02]  /*4270*/  SYNCS.PHASECHK.TRANS64.TRYWAIT P0, [R0+URZ], R2 ;  /* 0x00000002000075a7 */ /* 0x00452400080011ff */
[----:B----4-:R-:W-:Y:S05]  /*4280*/  @!P0 NANOSLEEP.SYNCS 0x989680 ;  /* 0x009896800000895d */ /* 0x010fea0003900000 */
[----:B------:R-:W4:Y:S02]  /*4290*/  @!P0 SYNCS.PHASECHK.TRANS64 P0, [R0+URZ], R2 ;  /* 0x00000002000085a7 */ /* 0x000f2400080010ff */
[----:B----4-:R-:W-:Y:S05]  /*42a0*/  @!P0 BRA `(.L_x_80) ;  /* 0xfffffffc00f08947 */ /* 0x010fea000383ffff */
[----:B------:R-:W-:Y:S05]  /*42b0*/  BRA `(.L_x_79) ;  /* 0x00000000000c7947 */ /* 0x000fea0003800000 */
.L_x_75:
[----:B------:R-:W-:-:S04]  /*42c0*/  UIADD3 UR4, UPT, UPT, UR26, 0x110, URZ ;  /* 0x000001101a047890 */ /* 0x000fc8000fffe0ff */
[----:B------:R-:W-:-:S09]  /*42d0*/  UPRMT UR4, UR48, 0x654, UR4 ;  /* 0x0000065430047896 */ /* 0x000fd20008000004 */
[----:B------:R-:W-:Y:S03]  /*42e0*/  SYNCS.ARRIVE.TRANS64.RED.A1T0 RZ, [UR4], RZ ;  /* 0x000000ffffff79a7 */ /* 0x000fe60008100404 */
.L_x_79:
[----:B-12---:R-:W-:Y:S01]  /*42f0*/  SHF.L.U32 R2, RZ, 0x1f, RZ ;  /* 0x0000001fff027819 */ /* 0x006fe200000006ff */
[----:B------:R-:W-:Y:S01]  /*4300*/  UIADD3 UR4, UPT, UPT, UR26, 0x110, URZ ;  /* 0x000001101a047890 */ /* 0x000fe2000fffe0ff */
[----:B------:R-:W-:Y:S02]  /*4310*/  PLOP3.LUT P0, PT, PT, PT, UP1, 0x80, 0x8 ;  /* 0x000000000008781c */ /* 0x000fe40003f0f018 */
[----:B------:R-:W1:Y:S02]  /*4320*/  SYNCS.PHASECHK.TRANS64.TRYWAIT P1, [UR26+0x110], R2 ;  /* 0x00011002ff0075a7 */ /* 0x000e64000802111a */
[----:B-1----:R-:W-:Y:S09]  /*4330*/  @!P1 BRA `(.L_x_81) ;  /* 0x0000005000d09947 */ /* 0x002ff20003800000 */
.L_x_178:
[----:B------:R-:W-:Y:S01]  /*4340*/  @!UP1 UPRMT UR4, UR48, 0x654, UR4 ;  /* 0x0000065430049896 */ /* 0x000fe20008000004 */
[----:B------:R-:W-:Y:S01]  /*4350*/  UMOV UR5, 0xffff ;  /* 0x0000ffff00057882 */ /* 0x000fe20000000000 */
[----:B------:R-:W-:-:S07]  /*4360*/  UMOV UR6, 0x1 ;  /* 0x0000000100067882 */ /* 0x000fce0000000000 */
[----:B------:R-:W-:Y:S01]  /*4370*/  @!P0 SYNCS.ARRIVE.TRANS64.RED.A1T0 RZ, [UR4], RZ ;  /* 0x000000ffffff89a7 */ /* 0x000fe20008100404 */
[----:B------:R-:W-:Y:S01]  /*4380*/  NOP ;  /* 0x0000000000007918 */ /* 0x000fe20000000000 */
[----:B-1----:R-:W1:Y:S01]  /*4390*/  LDS R0, [UR8+0x14] ;  /* 0x00001408ff007984 */ /* 0x002e620008000800 */
[----:B------:R-:W-:-:S04]  /*43a0*/  ULOP3.LUT UR4, UR44, 0xffff, URZ, 0xc0, !UPT ;  /* 0x0000ffff2c047892 */ /* 0x000fc8000f8ec0ff */
[----:B------:R-:W-:-:S04]  /*43b0*/  USHF.R.U32.HI UR4, URZ, 0x5, UR4 ;  /* 0x00000005ff047899 */ /* 0x000fc80008011604 */
[----:B------:R-:W-:Y:S02]  /*43c0*/  USHF.L.U32 UR5, UR5, UR4, URZ ;  /* 0x0000000405057299 */ /* 0x000fe400080006ff */
[----:B------:R-:W-:-:S04]  /*43d0*/  USHF.L.U32 UR4, UR6, UR4, URZ ;  /* 0x0000000406047299 */ /* 0x000fc800080006ff */
[----:B-1----:R-:W-:-:S04]  /*43e0*/  LOP3.LUT R0, R0, UR5, RZ, 0xc0, !PT ;  /* 0x0000000500007c12 */ /* 0x002fc8000f8ec0ff */
[----:B------:R-:W-:-:S13]  /*43f0*/  ISETP.NE.AND P0, PT, R0, UR5, PT ;  /* 0x0000000500007c0c */ /* 0x000fda000bf05270 */
[----:B------:R-:W-:Y:S05]  /*4400*/  @P0 BRA `(.L_x_82) ;  /* 0x0000000000580947 */ /* 0x000fea0003800000 */
[----:B------:R-:W1:Y:S02]  /*4410*/  LDS R0, [UR8+0x18] ;  /* 0x00001808ff007984 */ /* 0x000e640008000800 */
[----:B-1----:R-:W-:-:S04]  /*4420*/  LOP3.LUT R0, R0, UR4, RZ, 0xc0, !PT ;  /* 0x0000000400007c12 */ /* 0x002fc8000f8ec0ff */
[----:B------:R-:W-:-:S13]  /*4430*/  ISETP.NE.AND P0, PT, R0, UR4, PT ;  /* 0x0000000400007c0c */ /* 0x000fda000bf05270 */
[----:B------:R-:W-:Y:S05]  /*4440*/  @P0 BRA `(.L_x_83) ;  /* 0x00000000003c0947 */ /* 0x000fea0003800000 */
[----:B------:R-:W1:Y:S01]  /*4450*/  S2R R2, SR_LANEID ;  /* 0x0000000000027919 */ /* 0x000e620000000000 */
[----:B------:R-:W-:-:S06]  /*4460*/  ULOP3.LUT UR5, URZ, UR5, URZ, 0x33, !UPT ;  /* 0x00000005ff057292 */ /* 0x000fcc000f8e33ff */
[----:B------:R-:W-:-:S04]  /*4470*/  IMAD.U32 R0, RZ, RZ, UR5 ;  /* 0x00000005ff007e24 */ /* 0x000fc8000f8e00ff */
[----:B------:R2:W4:Y:S02]  /*4480*/  REDUX UR7, R0 ;  /* 0x00000000000773c4 */ /* 0x0005240000000000 */
[----:B------:R1:W-:Y:S01]  /*4490*/  UTCATOMSWS.AND URZ, UR5 ;  /* 0x0000000500ff79e3 */ /* 0x0003e20008000000 */
[----:B--2---:R-:W-:Y:S01]  /*44a0*/  LOP3.LUT R0, RZ, UR4, RZ, 0x33, !PT ;  /* 0x00000004ff007c12 */ /* 0x004fe2000f8e33ff */
[----:B------:R-:W-:Y:S02]  /*44b0*/  VOTEU.ANY UR4, UPT, PT ;  /* 0x0000000000047886 */ /* 0x000fe400038e0100 */
[----:B------:R-:W-:Y:S02]  /*44c0*/  UFLO.U32 UR4, UR4 ;  /* 0x00000004000472bd */ /* 0x000fe400080e0000 */
[----:B------:R-:W2:Y:S04]  /*44d0*/  REDUX UR6, R0 ;  /* 0x00000000000673c4 */ /* 0x000ea80000000000 */
[----:B-1----:R-:W-:-:S02]  /*44e0*/  ISETP.EQ.U32.AND P0, PT, R2, UR4, PT ;  /* 0x0000000402007c0c */ /* 0x002fc4000bf02070 */
[----:B----4-:R-:W-:-:S11]  /*44f0*/  MOV R2, UR7 ;  /* 0x0000000700027c02 */ /* 0x010fd60008000f00 */
[----:B------:R1:W-:Y:S01]  /*4500*/  @P0 ATOMS.AND RZ, [UR8+0x14], R2 ;  /* 0x00001402ffff098c */ /* 0x0003e2000a800008 */
[----:B--2---:R-:W-:-:S05]  /*4510*/  IMAD.U32 R0, RZ, RZ, UR6 ;  /* 0x00000006ff007e24 */ /* 0x004fca000f8e00ff */
[----:B------:R1:W-:Y:S01]  /*4520*/  @P0 ATOMS.AND RZ, [UR8+0x18], R0 ;  /* 0x00001800ffff098c */ /* 0x0003e2000a800008 */
[----:B------:R-:W-:Y:S05]  /*4530*/  BRA `(.L_x_84) ;  /* 0x0000000000147947 */ /* 0x000fea0003800000 */
.L_x_83:
[----:B------:R-:W-:Y:S02]  /*4540*/  MOV R2, 0x4560 ;  /* 0x0000456000027802 */ /* 0x000fe40000000f00 */
[----:B---3-5:R-:W-:Y:S05]  /*4550*/  CALL.REL.NOINC `($__internal_0_$__cuda_sm10x_tcgen05_guardrail_trap_col_being_dealloced_not_returned_by_alloc) ;  /* 0x0000005400b07944 */ /* 0x028fea0003c00000 */
[----:B------:R-:W-:Y:S05]  /*4560*/  BRA `(.L_x_84) ;  /* 0x0000000000087947 */ /* 0x000fea0003800000 */
.L_x_82:
[----:B------:R-:W-:Y:S02]  /*4570*/  MOV R2, 0x4590 ;  /* 0x0000459000027802 */ /* 0x000fe40000000f00 */
[----:B---3-5:R-:W-:Y:S05]  /*4580*/  CALL.REL.NOINC `($__internal_2_$__cuda_sm10x_tcgen05_guardrail_trap_unallocated_columns_being_dealloced) ;  /* 0x0000005400bc7944 */ /* 0x028fea0003c00000 */
.L_x_84:
[----:B------:R-:W-:Y:S01]  /*4590*/  NOP ;  /* 0x0000000000007918 */ /* 0x000fe20000000000 */
[----:B------:R-:W-:Y:S05]  /*45a0*/  EXIT ;  /* 0x000000000000794d */ /* 0x000fea0003800000 */
.L_x_55:
[----:B------:R-:W-:-:S09]  /*45b0*/  UISETP.NE.OR UP0, UPT, UR25, 0x3, !UP5 ;  /* 0x000000031900788c */ /* 0x000fd2000ef05670 */
[----:B------:R-:W-:Y:S05]  /*45c0*/  BRA.U UP0, `(.L_x_85) ;  /* 0x0000001100b87547 */ /* 0x000fea000b800000 */
[----:B------:R-:W2:Y:S01]  /*45d0*/  LDCU UR31, c[0x0][0x370] ;  /* 0x00006e00ff1f77ac */ /* 0x000ea20008000800 */
[----:B------:R-:W3:Y:S01]  /*45e0*/  LDC.64 R16, c[0x0][0x348] ;  /* 0x0000d200ff107b82 */ /* 0x000ee20000000a00 */
[----:B------:R-:W-:Y:S02]  /*45f0*/  HFMA2 R13, -RZ, RZ, 0, 0 ;  /* 0x00000000ff0d7431 */ /* 0x000fe400000001ff */
[----:B------:R-:W-:Y:S01]  /*4600*/  IMAD.MOV.U32 R15, RZ, RZ, 0x1 ;  /* 0x00000001ff0f7424 */ /* 0x000fe200078e00ff */
[----:B------:R-:W2:Y:S01]  /*4610*/  LDCU.128 UR48, c[0x0][0xb10] ;  /* 0x00016200ff3077ac */ /* 0x000ea20008000c00 */
[----:B------:R-:W-:Y:S01]  /*4620*/  IMAD.MOV.U32 R14, RZ, RZ, RZ ;  /* 0x000000ffff0e7224 */ /* 0x000fe200078e00ff */
[----:B------:R-:W-:Y:S01]  /*4630*/  MOV R7, 0x1000 ;  /* 0x0000100000077802 */ /* 0x000fe20000000f00 */
[----:B------:R-:W4:Y:S01]  /*4640*/  LDCU UR30, c[0x0][0x374] ;  /* 0x00006e80ff1e77ac */ /* 0x000f220008000800 */
[----:B------:R-:W1:Y:S01]  /*4650*/  LDC.64 R2, c[0x0][0x888] ;  /* 0x00022200ff027b82 */ /* 0x000e620000000a00 */
[----:B------:R-:W4:Y:S01]  /*4660*/  LDCU UR15, c[0x0][0xb0c] ;  /* 0x00016180ff0f77ac */ /* 0x000f220008000800 */
[----:B------:R-:W3:Y:S06]  /*4670*/  LDCU UR46, c[0x0][0xb20] ;  /* 0x00016400ff2e77ac */ /* 0x000eec0008000800 */
[----:B------:R-:W1:Y:S01]  /*4680*/  LDC.64 R4, c[0x0][0x890] ;  /* 0x00022400ff047b82 */ /* 0x000e620000000a00 */
[----:B------:R-:W3:Y:S01]  /*4690*/  LDCU UR4, c[0x0][0xb30] ;  /* 0x00016600ff0477ac */ /* 0x000ee20008000800 */
[----:B------:R-:W-:Y:S01]  /*46a0*/  UMOV UR21, 0x400 ;  /* 0x0000040000157882 */ /* 0x000fe20000000000 */
[----:B--2---:R-:W-:-:S02]  /*46b0*/  UIMAD.WIDE.U32 UR6, UR31, UR48, URZ ;  /* 0x000000301f0672a5 */ /* 0x004fc4000f8e00ff */
[----:B----4-:R-:W-:Y:S02]  /*46c0*/  UIMAD.WIDE.U32 UR8, UR30, UR51, URZ ;  /* 0x000000331e0872a5 */ /* 0x010fe4000f8e00ff */
[----:B------:R-:W-:Y:S02]  /*46d0*/  ULEA UR21, UR47, UR21, 0x18 ;  /* 0x000000152f157291 */ /* 0x000fe4000f8ec0ff */
[----:B------:R-:W-:Y:S02]  /*46e0*/  UPLOP3.LUT UP2, UPT, UPT, UPT, UPT, 0x40, 0x4 ;  /* 0x000000000004789c */ /* 0x000fe40003f4e870 */
[----:B------:R-:W-:Y:S01]  /*46f0*/  UIADD3 UR37, UPT, UPT, UR21, 0x58, URZ ;  /* 0x0000005815257890 */ /* 0x000fe2000fffe0ff */
[----:B------:R-:W-:Y:S01]  /*4700*/  UMOV UR6, UR7 ;  /* 0x0000000700067c82 */ /* 0x000fe20008000000 */
[----:B------:R-:W-:Y:S01]  /*4710*/  UMOV UR38, UR9 ;  /* 0x0000000900267c82 */ /* 0x000fe20008000000 */
[----:B------:R-:W-:Y:S02]  /*4720*/  UISETP.GE.AND UP0, UPT, UR45, 0x1, UPT ;  /* 0x000000012d00788c */ /* 0x000fe4000bf06270 */
[----:B------:R-:W-:Y:S01]  /*4730*/  UISETP.NE.AND UP4, UPT, UR45, 0x1, UPT ;  /* 0x000000012d00788c */ /* 0x000fe2000bf85270 */
[----:B------:R-:W2:Y:S01]  /*4740*/  LDCU.64 UR22, c[0x0][0xb28] ;  /* 0x00016500ff1677ac */ /* 0x000ea20008000a00 */
[----:B------:R-:W-:-:S02]  /*4750*/  UISETP.NE.AND UP6, UPT, UR15, 0x1, UPT ;  /* 0x000000010f00788c */ /* 0x000fc4000bfc5270 */
[----:B------:R-:W-:Y:S02]  /*4760*/  UISETP.NE.AND UP5, UPT, UR50, 0x1, UPT ;  /* 0x000000013200788c */ /* 0x000fe4000bfa5270 */
[----:B------:R-:W-:Y:S02]  /*4770*/  UIADD3 UR41, UPT, UPT, UR21, 0x40, URZ ;  /* 0x0000004015297890 */ /* 0x000fe4000fffe0ff */
[----:B------:R-:W-:Y:S02]  /*4780*/  UIADD3 UR33, UPT, UPT, UR21, 0x48, URZ ;  /* 0x0000004815217890 */ /* 0x000fe4000fffe0ff */
[----:B------:R-:W-:Y:S02]  /*4790*/  UIADD3 UR25, UPT, UPT, UR21, 0x50, URZ ;  /* 0x0000005015197890 */ /* 0x000fe4000fffe0ff */
[----:B------:R-:W-:Y:S02]  /*47a0*/  UPRMT UR37, UR47, 0x654, UR37 ;  /* 0x000006542f257896 */ /* 0x000fe40008000025 */
[----:B------:R-:W-:-:S02]  /*47b0*/  USHF.R.U32.HI UR39, URZ, UR49, UR6 ;  /* 0x00000031ff277299 */ /* 0x000fc40008011606 */
[----:B---3--:R-:W-:Y:S02]  /*47c0*/  USHF.R.U32.HI UR38, URZ, UR46, UR38 ;  /* 0x0000002eff267299 */ /* 0x008fe40008011626 */
[----:B------:R-:W-:-:S11]  /*47d0*/  UISETP.NE.AND UP3, UPT, UR4, 0x1, UPT ;  /* 0x000000010400788c */ /* 0x000fd6000bf65270 */
.L_x_96:
[C---:B------:R-:W-:Y:S02]  /*47e0*/  LEA R12, R14.reuse, UR21, 0x3 ;  /* 0x000000150e0c7c11 */ /* 0x040fe4000f8e18ff */
[----:B------:R-:W-:Y:S02]  /*47f0*/  SHF.L.U32 R0, R13, 0x1f, RZ ;  /* 0x0000001f0d007819 */ /* 0x000fe400000006ff */
[----:B------:R-:W-:Y:S02]  /*4800*/  LEA R8, R14, UR21, 0x4 ;  /* 0x000000150e087c11 */ /* 0x000fe4000f8e20ff */
[----:B---3--:R-:W3:Y:S02]  /*4810*/  SYNCS.PHASECHK.TRANS64.TRYWAIT P0, [R12+URZ+0x90], R0 ;  /* 0x000090000c0075a7 */ /* 0x008ee400080011ff */
[----:B---3--:R-:W-:Y:S05]  /*4820*/  @!P0 BRA `(.L_x_86) ;  /* 0x0000004c00ac8947 */ /* 0x008fea0003800000 */
.L_x_179:
[----:B------:R-:W4:Y:S01]  /*4830*/  LDS.128 R8, [R8+0x120] ;  /* 0x0001200008087984 */ /* 0x000f220000000c00 */
[----:B------:R-:W-:Y:S01]  /*4840*/  UISETP.GE.AND UP0, UPT, UR45, 0x1, UPT ;  /* 0x000000012d00788c */ /* 0x000fe2000bf06270 */
[----:B------:R-:W-:Y:S01]  /*4850*/  @!PT LDS RZ, [RZ] ;  /* 0x00000000fffff984 */ /* 0x000fe20000000800 */
[----:B------:R-:W-:Y:S01]  /*4860*/  @!PT LDS RZ, [RZ] ;  /* 0x00000000fffff984 */ /* 0x000fe20000000800 */
[----:B------:R-:W-:Y:S01]  /*4870*/  @!PT LDS RZ, [RZ] ;  /* 0x00000000fffff984 */ /* 0x000fe20000000800 */
[----:B------:R-:W-:Y:S01]  /*4880*/  @!PT LDS RZ, [RZ] ;  /* 0x00000000fffff984 */ /* 0x000fe20000000800 */
[----:B------:R1:W-:Y:S06]  /*4890*/  MEMBAR.ALL.CTA ;  /* 0x0000000000007992 */ /* 0x0003ec0000008000 */
[----:B-1----:R-:W1:Y:S01]  /*48a0*/  FENCE.VIEW.ASYNC.S ;  /* 0x00000000000073c6 */ /* 0x002e620000000000 */
[----:B----4-:R-:W-:Y:S11]  /*48b0*/  LOP3.LUT P0, RZ, R10, 0x1, RZ, 0xc0, !PT ;  /* 0x000000010aff7812 */ /* 0x010ff6000780c0ff */
[----:B------:R-:W-:Y:S02]  /*48c0*/  @!UPT UIADD3 URZ, UPT, UPT, URZ, URZ, URZ ;  /* 0x000000fffffff290 */ /* 0x000fe4000fffe0ff */
[----:B-1----:R-:W-:Y:S01]  /*48d0*/  VOTEU.ANY UP1, P0 ;  /* 0x0000000000ff7886 */ /* 0x002fe20000020100 */
[----:B------:R-:W-:Y:S11]  /*48e0*/  PLOP3.LUT P0, PT, PT, PT, UP1, 0x80, 0x8 ;  /* 0x000000000008781c */ /* 0x000ff60003f0f018 */
[----:B------:R-:W-:Y:S02]  /*48f0*/  @!UPT UIADD3 URZ, UPT, UPT, URZ, URZ, URZ ;  /* 0x000000fffffff290 */ /* 0x000fe4000fffe0ff */
[----:B---3--:R-:W-:Y:S02]  /*4900*/  @P0 SHF.R.U32.HI R0, RZ, 0x10, R9 ;  /* 0x00000010ff000819 */ /* 0x008fe40000011609 */
[----:B------:R-:W-:Y:S02]  /*4910*/  @P0 MOV R6, R8 ;  /* 0x0000000800060202 */ /* 0x000fe40000000f00 */
[----:B------:R-:W-:Y:S01]  /*4920*/  @P0 R2UR UR4, R0 ;  /* 0x00000000000402ca */ /* 0x000fe200000e0000 */
[----:B------:R-:W-:Y:S01]  /*4930*/  VIADD R0, R12, 0xa0 ;  /* 0x000000a00c007836 */ /* 0x000fe20000000000 */
[----:B------:R-:W-:Y:S02]  /*4940*/  @P0 LOP3.LUT R8, R9, 0xffff, RZ, 0xc0, !PT ;  /* 0x0000ffff09080812 */ /* 0x000fe400078ec0ff */
[----:B------:R-:W-:Y:S02]  /*4950*/  @P0 R2UR UR6, R6 ;  /* 0x00000000060602ca */ /* 0x000fe400000e0000 */
[----:B------:R-:W-:Y:S02]  /*4960*/  PRMT R0, RZ, 0x654, R0 ;  /* 0x00000654ff007816 */ /* 0x000fe40000000000 */
[----:B------:R-:W-:Y:S02]  /*4970*/  @P0 R2UR UR5, R8 ;  /* 0x00000000080502ca */ /* 0x000fe400000e0000 */
[----:B------:R1:W-:Y:S03]  /*4980*/  SYNCS.ARRIVE.TRANS64.RED.A1T0 RZ, [R0+URZ], RZ ;  /* 0x000000ff00ff79a7 */ /* 0x0003e600081004ff */
[----:B------:R-:W-:Y:S04]  /*4990*/  @UP1 UMOV UR29, UR4 ;  /* 0x00000004001d1c82 */ /* 0x000fe80008000000 */
[----:B------:R-:W-:Y:S04]  /*49a0*/  @UP1 UMOV UR14, UR6 ;  /* 0x00000006000e1c82 */ /* 0x000fe80008000000 */
[----:B------:R-:W-:Y:S01]  /*49b0*/  @UP1 UMOV UR13, UR5 ;  /* 0x00000005000d1c82 */ /* 0x000fe20008000000 */
[----:B------:R-:W-:Y:S05]  /*49c0*/  BRA.U !UP0, `(.L_x_87) ;  /* 0x0000000108a47547 */ /* 0x000fea000b800000 */
[----:B------:R-:W-:Y:S02]  /*49d0*/  UIMAD.WIDE.U32 UR16, UR13, UR51, URZ ;  /* 0x000000330d1072a5 */ /* 0x000fe4000f8e00ff */
[----:B------:R-:W-:Y:S02]  /*49e0*/  UIMAD.WIDE.U32 UR18, UR14, UR48, URZ ;  /* 0x000000300e1272a5 */ /* 0x000fe4000f8e00ff */
[----:B------:R-:W-:Y:S02]  /*49f0*/  USEL UR4, UR30, UR38, !UP5 ;  /* 0x000000261e047287 */ /* 0x000fe4000e800000 */
[----:B------:R-:W-:Y:S02]  /*4a00*/  USEL UR7, UR31, UR39, !UP6 ;  /* 0x000000271f077287 */ /* 0x000fe4000f000000 */
[----:B--2---:R-:W-:Y:S02]  /*4a10*/  UIMAD.WIDE.U32 UR8, UR4, UR22, URZ ;  /* 0x00000016040872a5 */ /* 0x004fe4000f8e00ff */
[----:B------:R-:W-:Y:S01]  /*4a20*/  UIMAD.WIDE.U32 UR10, UR7, UR22, URZ ;  /* 0x00000016070a72a5 */ /* 0x000fe2000f8e00ff */
[----:B------:R-:W-:Y:S02]  /*4a30*/  UMOV UR5, UR17 ;  /* 0x0000001100057c82 */ /* 0x000fe40008000000 */
[----:B------:R-:W-:Y:S03]  /*4a40*/  USHF.R.U32.HI UR6, URZ, UR46, UR5 ;  /* 0x0000002eff067299 */ /* 0x000fe60008011605 */
[----:B------:R-:W-:Y:S01]  /*4a50*/  UMOV UR5, UR19 ;  /* 0x0000001300057c82 */ /* 0x000fe20008000000 */
[----:B------:R-:W-:Y:S02]  /*4a60*/  USEL UR6, UR13, UR6, !UP5 ;  /* 0x000000060d067287 */ /* 0x000fe4000e800000 */
[----:B------:R-:W-:Y:S03]  /*4a70*/  USHF.R.U32.HI UR12, URZ, UR49, UR5 ;  /* 0x00000031ff0c7299 */ /* 0x000fe60008011605 */
[----:B------:R-:W-:Y:S02]  /*4a80*/  UMOV UR5, UR9 ;  /* 0x0000000900057c82 */ /* 0x000fe40008000000 */
[----:B------:R-:W-:Y:S03]  /*4a90*/  @UP4 USHF.R.U32.HI UR4, URZ, UR23, UR5 ;  /* 0x00000017ff044299 */ /* 0x000fe60008011605 */
[----:B------:R-:W-:Y:S01]  /*4aa0*/  UMOV UR5, UR11 ;  /* 0x0000000b00057c82 */ /* 0x000fe20008000000 */
[----:B------:R-:W-:Y:S02]  /*4ab0*/  UIMAD UR4, UR45, UR4, URZ ;  /* 0x000000042d0472a4 */ /* 0x000fe4000f8e02ff */
[----:B------:R-:W-:Y:S02]  /*4ac0*/  @UP4 USHF.R.U32.HI UR7, URZ, UR23, UR5 ;  /* 0x00000017ff074299 */ /* 0x000fe40008011605 */
[----:B------:R-:W-:Y:S02]  /*4ad0*/  UIMAD.WIDE.U32 UR10, UR6, UR22, URZ ;  /* 0x00000016060a72a5 */ /* 0x000fe4000f8e00ff */
[----:B------:R-:W-:Y:S02]  /*4ae0*/  USEL UR5, UR14, UR12, !UP6 ;  /* 0x0000000c0e057287 */ /* 0x000fe4000f000000 */
[----:B------:R-:W-:Y:S02]  /*4af0*/  UIMAD UR8, UR45, UR7, URZ ;  /* 0x000000072d0872a4 */ /* 0x000fe4000f8e02ff */
[----:B------:R-:W-:Y:S03]  /*4b00*/  UISETP.GE.AND UP0, UPT, UR6, UR4, UPT ;  /* 0x000000040600728c */ /* 0x000fe6000bf06270 */
[----:B------:R-:W-:Y:S01]  /*4b10*/  UMOV UR4, UR11 ;  /* 0x0000000b00047c82 */ /* 0x000fe20008000000 */
[----:B------:R-:W-:Y:S02]  /*4b20*/  UISETP.GE.OR UP0, UPT, UR5, UR8, UP0 ;  /* 0x000000080500728c */ /* 0x000fe40008706670 */
[----:B------:R-:W-:Y:S02]  /*4b30*/  USHF.R.U32.HI UR4, URZ, UR23, UR4 ;  /* 0x00000017ff047299 */ /* 0x000fe40008011604 */
[----:B------:R-:W-:Y:S02]  /*4b40*/  UIMAD.WIDE.U32 UR8, UR5, UR22, URZ ;  /* 0x00000016050872a5 */ /* 0x000fe4000f8e00ff */
[----:B------:R-:W-:Y:S04]  /*4b50*/  USEL UR10, UR6, UR4, !UP4 ;  /* 0x00000004060a7287 */ /* 0x000fe8000e000000 */
[----:B------:R-:W-:Y:S01]  /*4b60*/  UIADD3 UR11, UPT, UPT, -UR10, URZ, URZ ;  /* 0x000000ff0a0b7290 */ /* 0x000fe2000fffe1ff */
[----:B------:R-:W-:Y:S02]  /*4b70*/  @!UP0 UMOV UR4, UR9 ;  /* 0x0000000900048c82 */ /* 0x000fe40008000000 */
[----:B------:R-:W-:Y:S02]  /*4b80*/  @!UP0 USHF.R.U32.HI UR4, URZ, UR23, UR4 ;  /* 0x00000017ff048299 */ /* 0x000fe40008011604 */
[----:B------:R-:W-:Y:S02]  /*4b90*/  UIMAD UR8, UR45, UR11, UR6 ;  /* 0x0000000b2d0872a4 */ /* 0x000fe4000f8e0206 */
[----:B------:R-:W-:Y:S04]  /*4ba0*/  @!UP0 USEL UR4, UR5, UR4, !UP4 ;  /* 0x0000000405048287 */ /* 0x000fe8000e000000 */
[----:B------:R-:W-:Y:S02]  /*4bb0*/  @!UP0 UIMAD UR7, UR7, UR8, UR4 ;  /* 0x00000008070782a4 */ /* 0x000fe4000f8e0204 */
[----:B------:R-:W-:Y:S02]  /*4bc0*/  @!UP0 UIADD3 UR9, UPT, UPT, UR10, -UR4, URZ ;  /* 0x800000040a098290 */ /* 0x000fe4000fffe0ff */
[----:B------:R-:W-:Y:S02]  /*4bd0*/  UIADD3 UR8, UPT, UPT, -UR6, URZ, URZ ;  /* 0x000000ff06087290 */ /* 0x000fe4000fffe1ff */
[----:B------:R-:W-:Y:S02]  /*4be0*/  UIADD3 UR4, UPT, UPT, -UR5, URZ, URZ ;  /* 0x000000ff05047290 */ /* 0x000fe4000fffe1ff */
[----:B------:R-:W-:Y:S03]  /*4bf0*/  @!UP0 UIMAD UR6, UR9, UR45, UR5 ;  /* 0x0000002d090682a4 */ /* 0x000fe6000f8e0205 */
[----:B------:R-:W-:Y:S01]  /*4c00*/  @!UP0 UMOV UR5, UR7 ;  /* 0x0000000700058c82 */ /* 0x000fe20008000000 */
[----:B------:R-:W-:Y:S02]  /*4c10*/  UIMAD UR7, UR15, UR4, UR14 ;  /* 0x000000040f0772a4 */ /* 0x000fe4000f8e020e */
[----:B------:R-:W-:Y:S02]  /*4c20*/  UIMAD UR4, UR50, UR8, UR13 ;  /* 0x00000008320472a4 */ /* 0x000fe4000f8e020d */
[----:B------:R-:W-:Y:S02]  /*4c30*/  UIMAD UR14, UR5, UR15, UR7 ;  /* 0x0000000f050e72a4 */ /* 0x000fe4000f8e0207 */
[----:B------:R-:W-:Y:S11]  /*4c40*/  UIMAD UR13, UR6, UR50, UR4 ;  /* 0x00000032060d72a4 */ /* 0x000ff6000f8e0204 */
[----:B------:R-:W-:Y:S01]  /*4c50*/  @!UPT UIADD3 URZ, UPT, UPT, URZ, URZ, URZ ;  /* 0x000000fffffff290 */ /* 0x000fe2000fffe0ff */
.L_x_87:
[----:B------:R-:W3:Y:S01]  /*4c60*/  @!UP3 LDCU.128 UR8, c[0x0][0xb10] ;  /* 0x00016200ff08b7ac */ /* 0x000ee20008000c00 */
[C---:B------:R-:W-:Y:S02]  /*4c70*/  ISETP.NE.U32.AND P1, PT, R4.reuse, RZ, PT ;  /* 0x000000ff0400720c */ /* 0x040fe40003f25070 */
[----:B------:R-:W-:Y:S02]  /*4c80*/  ISETP.NE.U32.AND P0, PT, R4, RZ, PT ;  /* 0x000000ff0400720c */ /* 0x000fe40003f05070 */
[C---:B------:R-:W-:Y:S02]  /*4c90*/  ISETP.NE.AND.EX P1, PT, R5.reuse, RZ, PT, P1 ;  /* 0x000000ff0500720c */ /* 0x040fe40003f25310 */
[----:B------:R-:W-:Y:S01]  /*4ca0*/  ISETP.NE.AND.EX P0, PT, R5, RZ, PT, P0 ;  /* 0x000000ff0500720c */ /* 0x000fe20003f05300 */
[----:B------:R-:W4:Y:S01]  /*4cb0*/  @!UP3 LDCU UR5, c[0x0][0xb0c] ;  /* 0x00016180ff05b7ac */ /* 0x000f220008000800 */
[----:B------:R-:W-:Y:S01]  /*4cc0*/  SHF.L.U32 R9, R15, 0x1f, RZ ;  /* 0x0000001f0f097819 */ /* 0x000fe200000006ff */
[----:B------:R-:W-:Y:S02]  /*4cd0*/  USHF.L.U32 UR42, UR20, 0x7, URZ ;  /* 0x00000007142a7899 */ /* 0x000fe400080006ff */
[----:B------:R-:W-:Y:S02]  /*4ce0*/  USHF.L.U32 UR43, UR28, 0x6, URZ ;  /* 0x000000061c2b7899 */ /* 0x000fe400080006ff */
[----:B---3--:R-:W-:Y:S07]  /*4cf0*/  UIMAD.WIDE.U32 UR6, UR14, UR8, URZ ;  /* 0x000000080e0672a5 */ /* 0x008fee000f8e00ff */
[----:B------:R-:W-:Y:S01]  /*4d00*/  @!UP3 UMOV UR4, UR7 ;  /* 0x000000070004bc82 */ /* 0x000fe20008000000 */
[----:B----4-:R-:W-:Y:S02]  /*4d10*/  @!UP3 UISETP.NE.AND UP0, UPT, UR5, 0x1, UPT ;  /* 0x000000010500b88c */ /* 0x010fe4000bf05270 */
[----:B------:R-:W-:Y:S02]  /*4d20*/  @!UP3 USHF.R.U32.HI UR4, URZ, UR9, UR4 ;  /* 0x00000009ff04b299 */ /* 0x000fe40008011604 */
[----:B------:R-:W-:Y:S02]  /*4d30*/  UIMAD.WIDE.U32 UR6, UR13, UR11, URZ ;  /* 0x0000000b0d0672a5 */ /* 0x000fe4000f8e00ff */
[----:B------:R-:W-:Y:S02]  /*4d40*/  @!UP3 USEL UR8, UR14, UR4, !UP0 ;  /* 0x000000040e08b287 */ /* 0x000fe4000c000000 */
[----:B------:R-:W-:Y:S03]  /*4d50*/  @!UP3 UISETP.NE.AND UP0, UPT, UR10, 0x1, UPT ;  /* 0x000000010a00b88c */ /* 0x000fe6000bf05270 */
[----:B------:R-:W-:Y:S02]  /*4d60*/  @!UP3 UMOV UR6, UR7 ;  /* 0x000000070006bc82 */ /* 0x000fe40008000000 */
[----:B------:R-:W3:Y:S02]  /*4d70*/  @!UP3 LDCU UR4, c[0x0][0xb20] ;  /* 0x00016400ff04b7ac */ /* 0x000ee40008000800 */
[----:B---3--:R-:W-:Y:S04]  /*4d80*/  @!UP3 USHF.R.U32.HI UR6, URZ, UR4, UR6 ;  /* 0x00000004ff06b299 */ /* 0x008fe80008011606 */
[----:B------:R-:W-:Y:S04]  /*4d90*/  @!UP3 USEL UR6, UR13, UR6, !UP0 ;  /* 0x000000060d06b287 */ /* 0x000fe8000c000000 */
[----:B------:R-:W-:Y:S02]  /*4da0*/  @!UP3 UIADD3 UR4, UPT, UPT, -UR8, UR6, URZ ;  /* 0x000000060804b290 */ /* 0x000fe4000fffe1ff */
[----:B------:R-:W-:Y:S02]  /*4db0*/  @!UP3 UIADD3 UR6, UPT, UPT, UR8, -UR6, URZ ;  /* 0x800000060806b290 */ /* 0x000fe4000fffe0ff */
[----:B------:R-:W-:Y:S02]  /*4dc0*/  @!UP3 UIMAD UR14, UR4, UR5, UR14 ;  /* 0x00000005040eb2a4 */ /* 0x000fe4000f8e020e */
[----:B------:R-:W-:Y:S01]  /*4dd0*/  @!UP3 UIMAD UR13, UR6, UR10, UR13 ;  /* 0x0000000a060db2a4 */ /* 0x000fe2000f8e020d */
[----:B------:R-:W-:Y:S11]  /*4de0*/  BRA.U UP2, `(.L_x_88) ;  /* 0x0000000102107547 */ /* 0x000ff6000b800000 */
[----:B------:R-:W-:Y:S04]  /*4df0*/  MOV R6, UR52 ;  /* 0x0000003400067c02 */ /* 0x000fe80008000f00 */
[----:B------:R-:W-:Y:S04]  /*4e00*/  SHF.L.U32 R6, R6, 0x1f, RZ ;  /* 0x0000001f06067819 */ /* 0x000fe800000006ff */
[----:B------:R-:W3:Y:S02]  /*4e10*/  SYNCS.PHASECHK.TRANS64.TRYWAIT P2, [UR21+0x88], R6 ;  /* 0x00008806ff0075a7 */ /* 0x000ee40008041115 */
[----:B---3--:R-:W-:Y:S05]  /*4e20*/  @!P2 BRA `(.L_x_89) ;  /* 0x000000480040a947 */ /* 0x008fea0003800000 */
.L_x_88:
[----:B------:R-:W-:Y:S05]  /*4e30*/  @!P1 BRA `(.L_x_90) ;  /* 0x0000000000309947 */ /* 0x000fea0003800000 */
[----:B------:R-:W-:Y:S01]  /*4e40*/  ISETP.NE.U32.AND P1, PT, R2, RZ, PT ;  /* 0x000000ff0200720c */ /* 0x000fe20003f25070 */
[----:B------:R-:W3:Y:S01]  /*4e50*/  LDCU.64 UR4, c[0x0][0x358] ;  /* 0x00006b00ff0477ac */ /* 0x000ee20008000a00 */
[----:B------:R-:W-:Y:S02]  /*4e60*/  IMAD.MOV.U32 R50, RZ, RZ, 0x1 ;  /* 0x00000001ff327424 */ /* 0x000fe400078e00ff */
[----:B------:R-:W-:Y:S11]  /*4e70*/  ISETP.NE.AND.EX P1, PT, R3, RZ, PT, P1 ;  /* 0x000000ff0300720c */ /* 0x000ff60003f25310 */
[----:B------:R-:W-:Y:S02]  /*4e80*/  @!UPT UIADD3 URZ, UPT, UPT, URZ, URZ, URZ ;  /* 0x000000fffffff290 */ /* 0x000fe4000fffe0ff */
[----:B------:R-:W4:Y:S01]  /*4e90*/  @P1 LDC.64 R10, c[0x0][0x888] ;  /* 0x00022200ff0a1b82 */ /* 0x000f220000000a00 */
[----:B-1----:R-:W-:Y:S04]  /*4ea0*/  @P1 IMAD R0, R4, UR36, RZ ;  /* 0x0000002404001c24 */ /* 0x002fe8000f8e02ff */
[----:B----4-:R-:W-:Y:S04]  /*4eb0*/  @P1 IMAD.WIDE R10, R0, 0x4, R10 ;  /* 0x00000004000a1825 */ /* 0x010fe800078e020a */
[----:B------:R-:W-:Y:S01]  /*4ec0*/  HFMA2 R0, -RZ, RZ, 0, 5.9604644775390625e-08 ;  /* 0x00000001ff007431 */ /* 0x000fe200000001ff */
[----:B---3-5:R3:W5:Y:S04]  /*4ed0*/  @P1 LDG.E R27, desc[UR4][R10.64] ;  /* 0x000000040a1b1981 */ /* 0x028768000c1e1900 */
[----:B------:R-:W-:Y:S01]  /*4ee0*/  @!P1 PRMT R50, R0, 0x7610, R50 ;  /* 0x0000761000329816 */ /* 0x000fe20000000032 */
[----:B---3--:R-:W4:Y:S06]  /*4ef0*/  @!P1 LDC R27, c[0x0][0x880] ;  /* 0x00022000ff1b9b82 */ /* 0x008f2c0000000800 */
.L_x_90:
[----:B----45:R-:W-:Y:S01]  /*4f00*/  @!P0 FSETP.EQ.AND P1, PT, R27, RZ, PT ;  /* 0x000000ff1b00820b */ /* 0x030fe20003f22000 */
[----:B------:R-:W-:Y:S01]  /*4f10*/  @!UPT UIADD3 URZ, UPT, UPT, URZ, URZ, URZ ;  /* 0x000000fffffff290 */ /* 0x000fe2000fffe0ff */
[----:B------:R-:W-:Y:S11]  /*4f20*/  @!P0 BRA `(.L_x_91) ;  /* 0x0000000000188947 */ /* 0x000ff60003800000 */
[----:B------:R-:W-:Y:S02]  /*4f30*/  LOP3.LUT P0, RZ, R50, 0xff, RZ, 0xc0, !PT ;  /* 0x000000ff32ff7812 */ /* 0x000fe4000780c0ff */
[----:B------:R-:W-:Y:S04]  /*4f40*/  ISETP.NE.U32.AND P1, PT, R2, RZ, PT ;  /* 0x000000ff0200720c */ /* 0x000fe80003f25070 */
[----:B------:R-:W-:Y:S04]  /*4f50*/  ISETP.NE.AND.EX P1, PT, R3, RZ, PT, P1 ;  /* 0x000000ff0300720c */ /* 0x000fe80003f25310 */
[----:B------:R-:W-:Y:S03]  /*4f60*/  PLOP3.LUT P1, PT, P1, PT, PT, 0x8, 0x80 ;  /* 0x000000000080781c */ /* 0x000fe60000f2e170 */
[----:B------:R-:W-:Y:S11]  /*4f70*/  @P0 FSETP.EQ.AND P1, PT, R27, RZ, PT ;  /* 0x000000ff1b00020b */ /* 0x000ff60003f22000 */
[----:B------:R-:W-:Y:S02]  /*4f80*/  @!UPT UIADD3 URZ, UPT, UPT, URZ, URZ, URZ ;  /* 0x000000fffffff290 */ /* 0x000fe4000fffe0ff */
.L_x_91:
[----:B------:R-:W3:Y:S01]  /*4f90*/  SYNCS.PHASECHK.TRANS64.TRYWAIT P2, [UR21+0x60], R9 ;  /* 0x00006009ff0075a7 */ /* 0x000ee20008041115 */
[----:B------:R-:W-:Y:S04]  /*4fa0*/  ELECT P0, URZ, PT ;  /* 0x0000000000ff782f */ /* 0x000fe80003800000 */
[----:B------:R-:W-:Y:S11]  /*4fb0*/  PLOP3.LUT P1, PT, P1, P0, PT, 0xf2, 0x2f ;  /* 0x00000000002f781c */ /* 0x000ff60000f21e72 */
[----:B------:R-:W-:Y:S02]  /*4fc0*/  @!UPT UIADD3 URZ, UPT, UPT, URZ, URZ, URZ ;  /* 0x000000fffffff290 */ /* 0x000fe4000fffe0ff */
[----:B------:R-:W-:Y:S05]  /*4fd0*/  @!P1 IADD3 R8, P0, PT, R16, 0x580, RZ ;  /* 0x0000058010089810 */ /* 0x000fea0007f1e0ff */
[----:B-1----:R-:W-:Y:S01]  /*4fe0*/  @!P1 IMAD.X R6, RZ, RZ, R17, P0 ;  /* 0x000000ffff069224 */ /* 0x002fe200000e0611 */
[----:B---3--:R-:W-:Y:S07]  /*4ff0*/  @!P2 BRA `(.L_x_92) ;  /* 0x0000004400e4a947 */ /* 0x008fee0003800000 */
.L_x_182:
[----:B------:R-:W-:Y:S01]  /*5000*/  @!P1 R2UR UR5, R8 ;  /* 0x00000000080592ca */ /* 0x000fe200000e0000 */
[----:B------:R-:W-:Y:S01]  /*5010*/  VOTEU.ALL UP0, P1 ;  /* 0x0000000000ff7886 */ /* 0x000fe20000800000 */
[----:B------:R-:W-:Y:S01]  /*5020*/  @!P1 R2UR UR4, R6 ;  /* 0x00000000060492ca */ /* 0x000fe200000e0000 */
[----:B------:R-:W-:Y:S01]  /*5030*/  UMOV UR16, 0x0 ;  /* 0x0000000000107882 */ /* 0x000fe20000000000 */
[----:B------:R-:W-:Y:S01]  /*5040*/  UMOV UR17, 0x10000000 ;  /* 0x1000000000117882 */ /* 0x000fe20000000000 */
[----:B------:R-:W-:Y:S01]  /*5050*/  UMOV UR44, UR36 ;  /* 0x00000024002c7c82 */ /* 0x000fe20008000000 */
[----:B------:R-:W-:Y:S01]  /*5060*/  @!UP0 UIADD3 UR40, UPT, UPT, UR21, 0x200, URZ ;  /* 0x0000020015288890 */ /* 0x000fe2000fffe0ff */
[----:B-1----:R-:W-:Y:S01]  /*5070*/  @!P1 IMAD.MOV.U32 R0, RZ, RZ, 0x1000 ;  /* 0x00001000ff009424 */ /* 0x002fe200078e00ff */
[----:B------:R-:W-:Y:S01]  /*5080*/  @!UP0 UIADD3 UR10, UPT, UPT, UR42, 0x40, URZ ;  /* 0x000000402a0a8890 */ /* 0x000fe2000fffe0ff */
[----:B------:R-:W-:Y:S01]  /*5090*/  @!P1 IADD3 R8, P0, PT, R16, 0x580, RZ ;  /* 0x0000058010089810 */ /* 0x000fe20007f1e0ff */
[----:B------:R-:W-:Y:S01]  /*50a0*/  @!UP0 UIADD3 UR8, UPT, UPT, UR21, 0xa00, URZ ;  /* 0x00000a0015088890 */ /* 0x000fe2000fffe0ff */
[----:B------:R-:W-:Y:S02]  /*50b0*/  VOTEU.ALL UP0, P1 ;  /* 0x0000000000ff7886 */ /* 0x000fe40000800000 */
[----:B------:R-:W-:Y:S01]  /*50c0*/  IMAD.U32 R10, RZ, RZ, UR5 ;  /* 0x00000005ff0a7e24 */ /* 0x000fe2000f8e00ff */
[----:B------:R-:W-:Y:S01]  /*50d0*/  UMOV UR9, UR41 ;  /* 0x0000002900097c82 */ /* 0x000fe20008000000 */
[----:B------:R-:W-:Y:S01]  /*50e0*/  IMAD.U32 R11, RZ, RZ, UR4 ;  /* 0x00000004ff0b7e24 */ /* 0x000fe2000f8e00ff */
[----:B------:R-:W-:Y:S01]  /*50f0*/  UMOV UR11, UR43 ;  /* 0x0000002b000b7c82 */ /* 0x000fe20008000000 */
[----:B------:R-:W-:Y:S01]  /*5100*/  UMOV UR12, UR36 ;  /* 0x00000024000c7c82 */ /* 0x000fe20008000000 */
[----:B------:R-:W-:Y:S01]  /*5110*/  @!P1 R2UR UR4, R10 ;  /* 0x000000000a0492ca */ /* 0x000fe200000e0000 */
[----:B------:R-:W-:Y:S01]  /*5120*/  UPRMT UR6, UR47, 0x654, UR41 ;  /* 0x000006542f067896 */ /* 0x000fe20008000029 */
[----:B------:R-:W-:Y:S01]  /*5130*/  @!P1 R2UR UR5, R11 ;  /* 0x000000000b0592ca */ /* 0x000fe200000e0000 */
[----:B------:R-:W-:Y:S11]  /*5140*/  @!P1 IMAD.X R6, RZ, RZ, R17, P0 ;  /* 0x000000ffff069224 */ /* 0x000ff600000e0611 */
[----:B------:R-:W-:Y:S01]  /*5150*/  @!UPT UIADD3 URZ, UPT, UPT, URZ, URZ, URZ ;  /* 0x000000fffffff290 */ /* 0x000fe2000fffe0ff */
[----:B------:R1:W-:Y:S01]  /*5160*/  @!UP0 UTMALDG.3D [UR40], [UR4], desc[UR16] ;  /* 0x00001028040085b4 */ /* 0x0003e20008011000 */
[----:B------:R-:W-:Y:S05]  /*5170*/  VOTEU.ALL UP0, P1 ;  /* 0x0000000000ff7886 */ /* 0x000fea0000800000 */
[----:B------:R1:W-:Y:S01]  /*5180*/  @!UP0 UTMALDG.3D [UR8], [UR4], desc[UR16] ;  /* 0x00001008040085b4 */ /* 0x0003e20008011000 */
[----:B------:R1:W-:Y:S01]  /*5190*/  @!P1 SYNCS.ARRIVE.TRANS64.RED.A0TR RZ, [UR21+0x40], R0 ;  /* 0x00004000ffff99a7 */ /* 0x0003e20008300415 */
[----:B------:R-:W-:Y:S01]  /*51a0*/  SYNCS.ARRIVE.TRANS64.RED.A1T0 RZ, [UR6], RZ ;  /* 0x000000ffffff79a7 */ /* 0x000fe20008100406 */
[----:B------:R-:W3:Y:S02]  /*51b0*/  SYNCS.PHASECHK.TRANS64.TRYWAIT P2, [UR21+0x68], R9 ;  /* 0x00006809ff0075a7 */ /* 0x000ee40008041115 */
[----:B-1-3--:R-:W-:Y:S05]  /*51c0*/  @!P2 BRA `(.L_x_93) ;  /* 0x000000440088a947 */ /* 0x00afea0003800000 */
.L_x_184:
        /* <DEDUP_REMOVED lines=10> */
[----:B------:R-:W-:Y:S02]  /*5270*/  @!UP0 UIADD3 UR10, UPT, UPT, UR42, 0x50, URZ ;  /* 0x000000502a0a8890 */ /* 0x000fe4000fffe0ff */
[----:B------:R-:W-:Y:S01]  /*5280*/  @!UP0 UIADD3 UR8, UPT, UPT, UR21, 0x1a00, URZ ;  /* 0x00001a0015088890 */ /* 0x000fe2000fffe0ff */
[----:B------:R-:W-:Y:S01]  /*5290*/  IMAD.U32 R10, RZ, RZ, UR5 ;  /* 0x00000005ff0a7e24 */ /* 0x000fe2000f8e00ff */
[----:B------:R-:W-:Y:S01]  /*52a0*/  VOTEU.ALL UP0, P1 ;  /* 0x0000000000ff7886 */ /* 0x000fe20000800000 */
[----:B------:R-:W-:Y:S01]  /*52b0*/  IMAD.U32 R11, RZ, RZ, UR4 ;  /* 0x00000004ff0b7e24 */ /* 0x000fe2000f8e00ff */
[----:B------:R-:W-:Y:S01]  /*52c0*/  UMOV UR9, UR33 ;  /* 0x0000002100097c82 */ /* 0x000fe20008000000 */
[----:B------:R-:W-:Y:S01]  /*52d0*/  UMOV UR11, UR43 ;  /* 0x0000002b000b7c82 */ /* 0x000fe20008000000 */
[----:B------:R-:W-:Y:S01]  /*52e0*/  @!P1 R2UR UR4, R10 ;  /* 0x000000000a0492ca */ /* 0x000fe200000e0000 */
[----:B------:R-:W-:Y:S01]  /*52f0*/  UMOV UR12, UR36 ;  /* 0x00000024000c7c82 */ /* 0x000fe20008000000 */
[----:B------:R-:W-:Y:S01]  /*5300*/  @!P1 R2UR UR5, R11 ;  /* 0x000000000b0592ca */ /* 0x000fe200000e0000 */
[----:B------:R-:W-:Y:S01]  /*5310*/  UPRMT UR6, UR47, 0x654, UR33 ;  /* 0x000006542f067896 */ /* 0x000fe20008000021 */
[----:B------:R-:W-:Y:S11]  /*5320*/  @!P1 IMAD.X R6, RZ, RZ, R17, P0 ;  /* 0x000000ffff069224 */ /* 0x000ff600000e0611 */
[----:B------:R1:W-:Y:S01]  /*5330*/  @!UP0 UTMALDG.3D [UR32], [UR4], desc[UR16] ;  /* 0x00001020040085b4 */ /* 0x0003e20008011000 */
[----:B------:R-:W-:Y:S05]  /*5340*/  VOTEU.ALL UP0, P1 ;  /* 0x0000000000ff7886 */ /* 0x000fea0000800000 */
[----:B------:R1:W-:Y:S01]  /*5350*/  @!UP0 UTMALDG.3D [UR8], [UR4], desc[UR16] ;  /* 0x00001008040085b4 */ /* 0x0003e20008011000 */
[----:B------:R1:W-:Y:S01]  /*5360*/  @!P1 SYNCS.ARRIVE.TRANS64.RED.A0TR RZ, [UR21+0x48], R0 ;  /* 0x00004800ffff99a7 */ /* 0x0003e20008300415 */
[----:B------:R-:W-:Y:S01]  /*5370*/  SYNCS.ARRIVE.TRANS64.RED.A1T0 RZ, [UR6], RZ ;  /* 0x000000ffffff79a7 */ /* 0x000fe20008100406 */
[----:B------:R-:W3:Y:S02]  /*5380*/  SYNCS.PHASECHK.TRANS64.TRYWAIT P2, [UR21+0x70], R9 ;  /* 0x00007009ff0075a7 */ /* 0x000ee40008041115 */
[----:B-1-3--:R-:W-:Y:S05]  /*5390*/  @!P2 BRA `(.L_x_94) ;  /* 0x00000044002ca947 */ /* 0x00afea0003800000 */
.L_x_186:
        /* <DEDUP_REMOVED lines=9> */
[----:B------:R-:W-:Y:S01]  /*5430*/  VIADD R14, R14, 0x1 ;  /* 0x000000010e0e7836 */ /* 0x000fe20000000000 */
        /* <DEDUP_REMOVED lines=10> */
[----:B------:R-:W-:Y:S01]  /*54e0*/  UMOV UR12, UR36 ;  /* 0x00000024000c7c82 */ /* 0x000fe20008000000 */
[----:B------:R-:W-:Y:S11]  /*54f0*/  UPRMT UR6, UR47, 0x654, UR25 ;  /* 0x000006542f067896 */ /* 0x000ff60008000019 */
[----:B------:R1:W-:Y:S01]  /*5500*/  @!UP0 UTMALDG.3D [UR24], [UR4], desc[UR16] ;  /* 0x00001018040085b4 */ /* 0x0003e20008011000 */
[----:B------:R-:W-:Y:S05]  /*5510*/  VOTEU.ALL UP0, P1 ;  /* 0x0000000000ff7886 */ /* 0x000fea0000800000 */
[----:B------:R1:W-:Y:S01]  /*5520*/  @!UP0 UTMALDG.3D [UR8], [UR4], desc[UR16] ;  /* 0x00001008040085b4 */ /* 0x0003e20008011000 */
[----:B------:R1:W-:Y:S01]  /*5530*/  @!P1 SYNCS.ARRIVE.TRANS64.RED.A0TR RZ, [UR21+0x50], R0 ;  /* 0x00005000ffff99a7 */ /* 0x0003e20008300415 */
[----:B------:R-:W-:Y:S01]  /*5540*/  SYNCS.ARRIVE.TRANS64.RED.A1T0 RZ, [UR6], RZ ;  /* 0x000000ffffff79a7 */ /* 0x000fe20008100406 */
[----:B------:R-:W3:Y:S02]  /*5550*/  SYNCS.PHASECHK.TRANS64.TRYWAIT P0, [UR21+0x78], R9 ;  /* 0x00007809ff0075a7 */ /* 0x000ee40008001115 */
[----:B-1-3--:R-:W-:Y:S05]  /*5560*/  @!P0 BRA `(.L_x_95) ;  /* 0x0000004000d08947 */ /* 0x00afea0003800000 */
.L_x_188:
[----:B------:R-:W-:Y:S01]  /*5570*/  UIADD3 UR28, UPT, UPT, UR14, UR63, URZ ;  /* 0x0000003f0e1c7290 */ /* 0x000fe2000fffe0ff */
[----:B------:R-:W-:Y:S01]  /*5580*/  @!P1 IADD3 R6, P0, PT, R16, 0x580, RZ ;  /* 0x0000058010069810 */ /* 0x000fe20007f1e0ff */
[----:B------:R-:W-:Y:S01]  /*5590*/  UPLOP3.LUT UP2, UPT, UPT, UPT, UPT, 0x80, 0x8 ;  /* 0x000000000008789c */ /* 0x000fe20003f4f070 */
[----:B------:R-:W-:Y:S01]  /*55a0*/  R2UR UR24, R52 ;  /* 0x00000000341872ca */ /* 0x000fe200000e0000 */
[----:B------:R-:W-:Y:S01]  /*55b0*/  VOTEU.ALL UP0, P1 ;  /* 0x0000000000ff7886 */ /* 0x000fe20000800000 */
[----:B------:R-:W-:Y:S01]  /*55c0*/  @!P1 R2UR UR5, R6 ;  /* 0x00000000060592ca */ /* 0x000fe200000e0000 */
[----:B-1----:R-:W-:Y:S01]  /*55d0*/  @!P1 IMAD.X R0, RZ, RZ, R17, P0 ;  /* 0x000000ffff009224 */ /* 0x002fe200000e0611 */
[----:B------:R-:W-:Y:S01]  /*55e0*/  UMOV UR6, 0x0 ;  /* 0x0000000000067882 */ /* 0x000fe20000000000 */
[----:B------:R-:W-:Y:S01]  /*55f0*/  UMOV UR7, 0x10000000 ;  /* 0x1000000000077882 */ /* 0x000fe20000000000 */
[----:B------:R-:W-:Y:S01]  /*5600*/  @!UP0 UIADD3 UR18, UPT, UPT, UR42, 0x30, URZ ;  /* 0x000000302a128890 */ /* 0x000fe2000fffe0ff */
[----:B------:R-:W-:Y:S01]  /*5610*/  ISETP.NE.AND P0, PT, R14, 0x2, PT ;  /* 0x000000020e00780c */ /* 0x000fe20003f05270 */
[----:B------:R-:W-:Y:S01]  /*5620*/  @!UP0 UIADD3 UR16, UPT, UPT, UR21, 0x3200, URZ ;  /* 0x0000320015108890 */ /* 0x000fe2000fffe0ff */
[----:B------:R-:W-:Y:S01]  /*5630*/  @!P1 R2UR UR4, R0 ;  /* 0x00000000000492ca */ /* 0x000fe200000e0000 */
[----:B------:R-:W-:Y:S01]  /*5640*/  @!UP0 UIADD3 UR17, UPT, UPT, UR21, 0x58, URZ ;  /* 0x0000005815118890 */ /* 0x000fe2000fffe0ff */
[----:B------:R-:W-:Y:S01]  /*5650*/  SEL R0, RZ, 0x1, P0 ;  /* 0x00000001ff007807 */ /* 0x000fe20000000000 */
[----:B------:R-:W-:Y:S01]  /*5660*/  @!UP0 UIADD3 UR10, UPT, UPT, UR42, 0x70, URZ ;  /* 0x000000702a0a8890 */ /* 0x000fe2000fffe0ff */
[----:B------:R-:W-:Y:S01]  /*5670*/  LOP3.LUT R15, R15, 0x1, RZ, 0x3c, !PT ;  /* 0x000000010f0f7812 */ /* 0x000fe200078e3cff */
[----:B------:R-:W-:Y:S01]  /*5680*/  @!UP0 UIADD3 UR8, UPT, UPT, UR21, 0x3a00, URZ ;  /* 0x00003a0015088890 */ /* 0x000fe2000fffe0ff */
[----:B------:R-:W-:Y:S01]  /*5690*/  IMAD.U32 R8, RZ, RZ, UR5 ;  /* 0x00000005ff087e24 */ /* 0x000fe2000f8e00ff */
[----:B------:R-:W-:Y:S01]  /*56a0*/  VOTEU.ALL UP0, P1 ;  /* 0x0000000000ff7886 */ /* 0x000fe20000800000 */
[----:B------:R-:W-:Y:S01]  /*56b0*/  UMOV UR19, UR43 ;  /* 0x0000002b00137c82 */ /* 0x000fe20008000000 */
[----:B------:R-:W-:Y:S01]  /*56c0*/  UMOV UR20, UR36 ;  /* 0x0000002400147c82 */ /* 0x000fe20008000000 */
[----:B------:R-:W-:Y:S01]  /*56d0*/  UMOV UR11, UR43 ;  /* 0x0000002b000b7c82 */ /* 0x000fe20008000000 */
[----:B------:R-:W-:Y:S01]  /*56e0*/  UMOV UR12, UR36 ;  /* 0x00000024000c7c82 */ /* 0x000fe20008000000 */
[----:B------:R-:W-:Y:S01]  /*56f0*/  UMOV UR9, UR17 ;  /* 0x0000001100097c82 */ /* 0x000fe20008000000 */
[----:B------:R-:W-:Y:S01]  /*5700*/  IMAD.U32 R9, RZ, RZ, UR4 ;  /* 0x00000004ff097e24 */ /* 0x000fe2000f8e00ff */
[----:B------:R-:W-:Y:S01]  /*5710*/  @!P1 R2UR UR4, R8 ;  /* 0x00000000080492ca */ /* 0x000fe200000e0000 */
[----:B------:R-:W-:Y:S01]  /*5720*/  UMOV UR36, UR29 ;  /* 0x0000001d00247c82 */ /* 0x000fe20008000000 */
[----:B------:R-:W-:Y:S02]  /*5730*/  LOP3.LUT R13, R13, R0, RZ, 0x3c, !PT ;  /* 0x000000000d0d7212 */ /* 0x000fe400078e3cff */
[----:B------:R-:W-:Y:S02]  /*5740*/  @!P1 R2UR UR5, R9 ;  /* 0x00000000090592ca */ /* 0x000fe400000e0000 */
[----:B------:R-:W-:Y:S11]  /*5750*/  SEL R14, R14, RZ, P0 ;  /* 0x000000ff0e0e7207 */ /* 0x000ff60000000000 */
[----:B------:R1:W-:Y:S01]  /*5760*/  @!UP0 UTMALDG.3D [UR16], [UR4], desc[UR6] ;  /* 0x00000610040085b4 */ /* 0x0003e20008011000 */
[----:B------:R-:W-:Y:S05]  /*5770*/  VOTEU.ALL UP0, P1 ;  /* 0x0000000000ff7886 */ /* 0x000fea0000800000 */
[----:B------:R3:W-:Y:S01]  /*5780*/  @!UP0 UTMALDG.3D [UR8], [UR4], desc[UR6] ;  /* 0x00000608040085b4 */ /* 0x0007e20008011000 */
[----:B------:R3:W-:Y:S01]  /*5790*/  @!P1 SYNCS.ARRIVE.TRANS64.RED.A0TR RZ, [UR21+0x58], R7 ;  /* 0x00005807ffff99a7 */ /* 0x0007e20008300415 */
[----:B------:R-:W-:Y:S01]  /*57a0*/  SYNCS.ARRIVE.TRANS64.RED.A1T0 RZ, [UR37], RZ ;  /* 0x000000ffffff79a7 */ /* 0x000fe20008100425 */
[----:B-1----:R-:W-:Y:S01]  /*57b0*/  UIADD3 UR20, UPT, UPT, UR13, UR24, URZ ;  /* 0x000000180d147290 */ /* 0x002fe2000fffe0ff */
[----:B------:R-:W-:Y:S11]  /*57c0*/  BRA.U UP1, `(.L_x_96) ;  /* 0xfffffff101047547 */ /* 0x000ff6000b83ffff */
[----:B------:R-:W-:-:S04]  /*57d0*/  SHF.L.U32 R2, R15, 0x1f, RZ ;  /* 0x0000001f0f027819 */ /* 0x000fc800000006ff */
[----:B------:R-:W1:Y:S02]  /*57e0*/  SYNCS.PHASECHK.TRANS64.TRYWAIT P0, [UR21+0x60], R2 ;  /* 0x00006002ff0075a7 */ /* 0x000e640008001115 */
[----:B-1----:R-:W-:Y:S05]  /*57f0*/  @!P0 BRA `(.L_x_97) ;  /* 0x0000004000448947 */ /* 0x002fea0003800000 */
.L_x_190:
[----:B------:R-:W4:Y:S02]  /*5800*/  SYNCS.PHASECHK.TRANS64.TRYWAIT P0, [UR21+0x68], R2 ;  /* 0x00006802ff0075a7 */ /* 0x000f240008001115 */
[----:B----4-:R-:W-:Y:S05]  /*5810*/  @!P0 BRA `(.L_x_98) ;  /* 0x0000004000548947 */ /* 0x010fea0003800000 */
.L_x_192:
[----:B------:R-:W4:Y:S02]  /*5820*/  SYNCS.PHASECHK.TRANS64.TRYWAIT P0, [UR21+0x70], R2 ;  /* 0x00007002ff0075a7 */ /* 0x000f240008001115 */
[----:B----4-:R-:W-:Y:S05]  /*5830*/  @!P0 BRA `(.L_x_99) ;  /* 0x0000004000648947 */ /* 0x010fea0003800000 */
.L_x_194:
[----:B-1----:R-:W-:-:S07]  /*5840*/  MOV R0, UR21 ;  /* 0x0000001500007c02 */ /* 0x002fce0008000f00 */
.L_x_100:
[----:B-1----:R-:W-:-:S04]  /*5850*/  SHF.L.U32 R2, R15, 0x1f, RZ ;  /* 0x0000001f0f027819 */ /* 0x002fc800000006ff */
[----:B------:R1:W4:Y:S03]  /*5860*/  SYNCS.PHASECHK.TRANS64.TRYWAIT P0, [R0+URZ+0x78], R2 ;  /* 0x00007802000075a7 */ /* 0x00032600080011ff */
[----:B----4-:R-:W-:Y:S05]  /*5870*/  @!P0 NANOSLEEP.SYNCS 0x989680 ;  /* 0x009896800000895d */ /* 0x010fea0003900000 */
[----:B------:R-:W4:Y:S02]  /*5880*/  @!P0 SYNCS.PHASECHK.TRANS64 P0, [R0+URZ+0x78], R2 ;  /* 0x00007802000085a7 */ /* 0x000f2400080010ff */
[----:B--234-:R-:W-:Y:S05]  /*5890*/  @P0 EXIT ;  /* 0x000000000000094d */ /* 0x01cfea0003800000 */
[----:B------:R-:W-:Y:S05]  /*58a0*/  BRA `(.L_x_100) ;  /* 0xfffffffc00e87947 */ /* 0x000fea000383ffff */
.L_x_85:
[----:B------:R-:W-:-:S06]  /*58b0*/  UISETP.GE.AND UP0, UPT, UR25, 0x4, UPT ;  /* 0x000000041900788c */ /* 0x000fcc000bf06270 */
[----:B------:R-:W-:-:S13]  /*58c0*/  PLOP3.LUT P0, PT, PT, PT, UP0, 0x80, 0x8 ;  /* 0x000000000008781c */ /* 0x000fda0003f0f008 */
[----:B-1----:R-:W-:Y:S05]  /*58d0*/  @!P0 EXIT ;  /* 0x000000000000894d */ /* 0x002fea0003800000 */
[----:B------:R-:W-:Y:S01]  /*58e0*/  BAR.SYNC.DEFER_BLOCKING 0x6, 0xa0 ;  /* 0x0182800000007b1d */ /* 0x000fe20000010000 */
[----:B------:R-:W-:Y:S01]  /*58f0*/  IMAD.SHL.U32 R49, R61, 0x10, RZ ;  /* 0x000000103d317824 */ /* 0x000fe200078e00ff */
[----:B------:R-:W-:Y:S01]  /*5900*/  CS2R R58, SRZ ;  /* 0x00000000003a7805 */ /* 0x000fe2000001ff00 */
[----:B------:R-:W-:Y:S02]  /*5910*/  IMAD.SHL.U32 R5, R51, 0x200, RZ ;  /* 0x0000020033057824 */ /* 0x000fe400078e00ff */
[----:B------:R-:W-:Y:S01]  /*5920*/  IMAD.U32 R23, R61, 0x10000, RZ ;  /* 0x000100003d177824 */ /* 0x000fe200078e00ff */
[----:B------:R-:W-:Y:S01]  /*5930*/  UMOV UR43, 0x400 ;  /* 0x00000400002b7882 */ /* 0x000fe20000000000 */
[----:B------:R-:W-:Y:S01]  /*5940*/  LOP3.LUT R48, R49, 0x5b0, RZ, 0xc0, !PT ;  /* 0x000005b031307812 */ /* 0x000fe200078ec0ff */
[----:B------:R-:W-:Y:S01]  /*5950*/  ULEA UR43, UR47, UR43, 0x18 ;  /* 0x0000002b2f2b7291 */ /* 0x000fe2000f8ec0ff */
[----:B------:R-:W1:Y:S01]  /*5960*/  LDC.64 R44, c[0x0][0x888] ;  /* 0x00022200ff2c7b82 */ /* 0x000e620000000a00 */
[----:B------:R-:W-:Y:S01]  /*5970*/  IMAD.SHL.U32 R4, R61, 0x2, RZ ;  /* 0x000000023d047824 */ /* 0x000fe200078e00ff */
[----:B------:R-:W-:Y:S01]  /*5980*/  LOP3.LUT R48, R48, 0x200, R5, 0xf8, !PT ;  /* 0x0000020030307812 */ /* 0x000fe200078ef805 */
[----:B------:R-:W-:Y:S01]  /*5990*/  IMAD.SHL.U32 R5, R51, 0x200000, RZ ;  /* 0x0020000033057824 */ /* 0x000fe200078e00ff */
[C---:B------:R-:W-:Y:S01]  /*59a0*/  LOP3.LUT R6, R49.reuse, 0x40, RZ, 0xc0, !PT ;  /* 0x0000004031067812 */ /* 0x040fe200078ec0ff */
[----:B------:R-:W-:Y:S01]  /*59b0*/  UIADD3 UR4, UPT, UPT, UR43, 0x200, URZ ;  /* 0x000002002b047890 */ /* 0x000fe2000fffe0ff */
[----:B------:R-:W-:Y:S01]  /*59c0*/  LOP3.LUT P0, RZ, R49, 0x40, RZ, 0xc0, !PT ;  /* 0x0000004031ff7812 */ /* 0x000fe2000780c0ff */
[----:B------:R-:W-:Y:S01]  /*59d0*/  IMAD.MOV.U32 R60, RZ, RZ, 0x1 ;  /* 0x00000001ff3c7424 */ /* 0x000fe200078e00ff */
[----:B------:R-:W2:Y:S01]  /*59e0*/  LDC.64 R46, c[0x0][0x890] ;  /* 0x00022400ff2e7b82 */ /* 0x000ea20000000a00 */
[----:B------:R-:W-:Y:S01]  /*59f0*/  LOP3.LUT R5, R5, 0x200000, RZ, 0xc0, !PT ;  /* 0x0020000005057812 */ /* 0x000fe200078ec0ff */
[----:B------:R-:W-:Y:S01]  /*5a00*/  IMAD.MOV.U32 R22, RZ, RZ, RZ ;  /* 0x000000ffff167224 */ /* 0x000fe200078e00ff */
[----:B------:R-:W-:Y:S01]  /*5a10*/  LOP3.LUT R4, R6, 0x8, R4, 0xf8, !PT ;  /* 0x0000000806047812 */ /* 0x000fe200078ef804 */
[----:B------:R-:W-:Y:S01]  /*5a20*/  IMAD.MOV.U32 R56, RZ, RZ, RZ ;  /* 0x000000ffff387224 */ /* 0x000fe200078e00ff */
[----:B------:R-:W-:Y:S01]  /*5a30*/  LOP3.LUT R23, R5, 0x400000, R23, 0xf8, !PT ;  /* 0x0040000005177812 */ /* 0x000fe200078ef817 */
[----:B------:R-:W-:Y:S01]  /*5a40*/  IMAD.U32 R53, RZ, RZ, UR4 ;  /* 0x00000004ff357e24 */ /* 0x000fe2000f8e00ff */
[----:B------:R-:W3:Y:S01]  /*5a50*/  LDS R0, [UR43+0x140] ;  /* 0x0001402bff007984 */ /* 0x000ee20008000800 */
[----:B------:R-:W4:Y:S01]  /*5a60*/  LDC.64 R42, c[0x0][0x8b0] ;  /* 0x00022c00ff2a7b82 */ /* 0x000f220000000a00 */
[----:B------:R-:W-:Y:S01]  /*5a70*/  LOP3.LUT R48, R48, R4, RZ, 0xfc, !PT ;  /* 0x0000000430307212 */ /* 0x000fe200078efcff */
[----:B------:R-:W1:Y:S01]  /*5a80*/  LDCU UR60, c[0x0][0x370] ;  /* 0x00006e00ff3c77ac */ /* 0x000e620008000800 */
[----:B------:R-:W-:Y:S01]  /*5a90*/  LOP3.LUT R61, R61, 0x60, RZ, 0xc0, !PT ;  /* 0x000000603d3d7812 */ /* 0x000fe200078ec0ff */
[----:B------:R-:W1:Y:S04]  /*5aa0*/  LDCU UR42, c[0x0][0xb0c] ;  /* 0x00016180ff2a77ac */ /* 0x000e680008000800 */
[----:B------:R-:W1:Y:S01]  /*5ab0*/  LDC.64 R40, c[0x0][0x8a8] ;  /* 0x00022a00ff287b82 */ /* 0x000e620000000a00 */
[----:B------:R-:W1:Y:S01]  /*5ac0*/  LDCU UR39, c[0x0][0xb30] ;  /* 0x00016600ff2777ac */ /* 0x000e620008000800 */
[----:B------:R-:W1:Y:S01]  /*5ad0*/  LDCU.64 UR54, c[0x0][0x888] ;  /* 0x00011100ff3677ac */ /* 0x000e620008000a00 */
[----:B------:R-:W1:Y:S01]  /*5ae0*/  LDCU.64 UR40, c[0x0][0xb28] ;  /* 0x00016500ff2877ac */ /* 0x000e620008000a00 */
[----:B------:R-:W1:Y:S01]  /*5af0*/  LDCU.128 UR56, c[0x0][0xb10] ;  /* 0x00016200ff3877ac */ /* 0x000e620008000c00 */
[----:B------:R-:W1:Y:S01]  /*5b00*/  LDCU UR53, c[0x0][0x374] ;  /* 0x00006e80ff3577ac */ /* 0x000e620008000800 */
[----:B------:R-:W-:Y:S01]  /*5b10*/  UMOV UR52, URZ ;  /* 0x000000ff00347c82 */ /* 0x000fe20008000000 */
[----:B------:R-:W-:Y:S01]  /*5b20*/  UMOV UR46, URZ ;  /* 0x000000ff002e7c82 */ /* 0x000fe20008000000 */
[----:B---3--:R-:W-:Y:S01]  /*5b30*/  IMAD.IADD R23, R0, 0x1, R23 ;  /* 0x0000000100177824 */ /* 0x008fe200078e0217 */
[----:B--2---:R-:W-:-:S07]  /*5b40*/  P2R R0, PR, RZ, 0x1 ;  /* 0x00000001ff007803 */ /* 0x004fce0000000000 */
.L_x_144:
[----:B------:R-:W-:Y:S02]  /*5b50*/  LEA R3, R56, UR43, 0x3 ;  /* 0x0000002b38037c11 */ /* 0x000fe4000f8e18ff */
[----:B------:R-:W-:Y:S02]  /*5b60*/  SHF.L.U32 R0, R58, 0x1f, RZ ;  /* 0x0000001f3a007819 */ /* 0x000fe400000006ff */
[----:B-1----:R-:W-:Y:S02]  /*5b70*/  LEA R4, R56, UR43, 0x4 ;  /* 0x0000002b38047c11 */ /* 0x002fe4000f8e20ff */
[----:B------:R-:W2:Y:S02]  /*5b80*/  SYNCS.PHASECHK.TRANS64.TRYWAIT P0, [R3+URZ+0x90], R0 ;  /* 0x00009000030075a7 */ /* 0x000ea400080011ff */
[----:B--2---:R-:W-:Y:S05]  /*5b90*/  @!P0 BRA `(.L_x_101) ;  /* 0x0000003c00a48947 */ /* 0x004fea0003800000 */
.L_x_195:
[----:B------:R-:W3:Y:S01]  /*5ba0*/  LDS.128 R4, [R4+0x120] ;  /* 0x0001200004047984 */ /* 0x000ee20000000c00 */
[----:B------:R-:W-:Y:S01]  /*5bb0*/  UISETP.GE.AND UP0, UPT, UR45, 0x1, UPT ;  /* 0x000000012d00788c */ /* 0x000fe2000bf06270 */
[----:B------:R-:W-:Y:S01]  /*5bc0*/  @!PT LDS RZ, [RZ] ;  /* 0x00000000fffff984 */ /* 0x000fe20000000800 */
[----:B------:R-:W-:Y:S01]  /*5bd0*/  @!PT LDS RZ, [RZ] ;  /* 0x00000000fffff984 */ /* 0x000fe20000000800 */
[----:B------:R-:W-:Y:S01]  /*5be0*/  @!PT LDS RZ, [RZ] ;  /* 0x00000000fffff984 */ /* 0x000fe20000000800 */
[----:B------:R-:W-:Y:S01]  /*5bf0*/  @!PT LDS RZ, [RZ] ;  /* 0x00000000fffff984 */ /* 0x000fe20000000800 */
[----:B------:R1:W-:Y:S06]  /*5c00*/  MEMBAR.ALL.CTA ;  /* 0x0000000000007992 */ /* 0x0003ec0000008000 */
[----:B-1----:R-:W1:Y:S01]  /*5c10*/  FENCE.VIEW.ASYNC.S ;  /* 0x00000000000073c6 */ /* 0x002e620000000000 */
[----:B---3--:R-:W-:Y:S11]  /*5c20*/  LOP3.LUT P0, RZ, R6, 0x1, RZ, 0xc0, !PT ;  /* 0x0000000106ff7812 */ /* 0x008ff6000780c0ff */
[----:B------:R-:W-:Y:S02]  /*5c30*/  @!UPT UIADD3 URZ, UPT, UPT, URZ, URZ, URZ ;  /* 0x000000fffffff290 */ /* 0x000fe4000fffe0ff */
[----:B-1----:R-:W-:Y:S01]  /*5c40*/  VOTEU.ANY UP1, P0 ;  /* 0x0000000000ff7886 */ /* 0x002fe20000020100 */
[----:B------:R-:W-:Y:S01]  /*5c50*/  PLOP3.LUT P0, PT, PT, PT, UP1, 0x80, 0x8 ;  /* 0x000000000008781c */ /* 0x000fe20003f0f018 */
[----:B------:R-:W-:Y:S11]  /*5c60*/  UP2UR UR62, UPR, URZ, 0x2 ;  /* 0x00000002ff3e7883 */ /* 0x000ff60008000000 */
[----:B------:R-:W-:Y:S01]  /*5c70*/  @!UPT UIADD3 URZ, UPT, UPT, URZ, URZ, URZ ;  /* 0x000000fffffff290 */ /* 0x000fe2000fffe0ff */
[----:B--2---:R-:W-:Y:S02]  /*5c80*/  @P0 SHF.R.U32.HI R0, RZ, 0x10, R5 ;  /* 0x00000010ff000819 */ /* 0x004fe40000011605 */
        /* <DEDUP_REMOVED lines=12> */
[----:B------:R-:W2:Y:S01]  /*5d50*/  LDCU UR12, c[0x0][0xb20] ;  /* 0x00016400ff0c77ac */ /* 0x000ea20008000800 */
[----:B------:R-:W-:Y:S02]  /*5d60*/  UIMAD.WIDE.U32 UR4, UR53, UR59, URZ ;  /* 0x0000003b350472a5 */ /* 0x000fe4000f8e00ff */
[----:B------:R-:W-:Y:S02]  /*5d70*/  UIMAD.WIDE.U32 UR6, UR60, UR56, URZ ;  /* 0x000000383c0672a5 */ /* 0x000fe4000f8e00ff */
[----:B------:R-:W-:Y:S02]  /*5d80*/  UISETP.NE.AND UP0, UPT, UR58, 0x1, UPT ;  /* 0x000000013a00788c */ /* 0x000fe4000bf05270 */
[----:B------:R-:W-:Y:S02]  /*5d90*/  UIMAD.WIDE.U32 UR8, UR37, UR59, URZ ;  /* 0x0000003b250872a5 */ /* 0x000fe4000f8e00ff */
[----:B------:R-:W-:Y:S02]  /*5da0*/  UIMAD.WIDE.U32 UR10, UR38, UR56, URZ ;  /* 0x00000038260a72a5 */ /* 0x000fe4000f8e00ff */
[----:B------:R-:W-:Y:S02]  /*5db0*/  UISETP.NE.AND UP1, UPT, UR42, 0x1, UPT ;  /* 0x000000012a00788c */ /* 0x000fe4000bf25270 */
[----:B------:R-:W-:Y:S01]  /*5dc0*/  UISETP.NE.AND UP2, UPT, UR45, 0x1, UPT ;  /* 0x000000012d00788c */ /* 0x000fe2000bf45270 */
[----:B------:R-:W-:Y:S02]  /*5dd0*/  UMOV UR4, UR5 ;  /* 0x0000000500047c82 */ /* 0x000fe40008000000 */
[----:B--2---:R-:W-:Y:S03]  /*5de0*/  USHF.R.U32.HI UR5, URZ, UR12, UR4 ;  /* 0x0000000cff057299 */ /* 0x004fe60008011604 */
[----:B------:R-:W-:Y:S02]  /*5df0*/  UMOV UR4, UR7 ;  /* 0x0000000700047c82 */ /* 0x000fe40008000000 */
[----:B------:R-:W-:Y:S02]  /*5e00*/  USHF.R.U32.HI UR7, URZ, UR57, UR4 ;  /* 0x00000039ff077299 */ /* 0x000fe40008011604 */
[----:B------:R-:W-:Y:S02]  /*5e10*/  USEL UR4, UR53, UR5, !UP0 ;  /* 0x0000000535047287 */ /* 0x000fe4000c000000 */
[----:B------:R-:W-:Y:S01]  /*5e20*/  USEL UR7, UR60, UR7, !UP1 ;  /* 0x000000073c077287 */ /* 0x000fe2000c800000 */
[----:B------:R-:W-:Y:S01]  /*5e30*/  UMOV UR5, UR9 ;  /* 0x0000000900057c82 */ /* 0x000fe20008000000 */
[----:B------:R-:W-:Y:S02]  /*5e40*/  UIMAD.WIDE.U32 UR8, UR4, UR40, URZ ;  /* 0x00000028040872a5 */ /* 0x000fe4000f8e00ff */
[----:B------:R-:W-:Y:S03]  /*5e50*/  USHF.R.U32.HI UR6, URZ, UR12, UR5 ;  /* 0x0000000cff067299 */ /* 0x000fe60008011605 */
[----:B------:R-:W-:Y:S01]  /*5e60*/  UMOV UR5, UR11 ;  /* 0x0000000b00057c82 */ /* 0x000fe20008000000 */
[----:B------:R-:W-:Y:S02]  /*5e70*/  UIMAD.WIDE.U32 UR10, UR7, UR40, URZ ;  /* 0x00000028070a72a5 */ /* 0x000fe4000f8e00ff */
[----:B------:R-:W-:Y:S02]  /*5e80*/  USHF.R.U32.HI UR12, URZ, UR57, UR5 ;  /* 0x00000039ff0c7299 */ /* 0x000fe40008011605 */
[----:B------:R-:W-:Y:S01]  /*5e90*/  USEL UR6, UR37, UR6, !UP0 ;  /* 0x0000000625067287 */ /* 0x000fe2000c000000 */
[----:B------:R-:W-:Y:S02]  /*5ea0*/  UMOV UR5, UR9 ;  /* 0x0000000900057c82 */ /* 0x000fe40008000000 */
[----:B------:R-:W-:Y:S01]  /*5eb0*/  UMOV UR10, UR11 ;  /* 0x0000000b000a7c82 */ /* 0x000fe20008000000 */
[----:B------:R-:W-:Y:S02]  /*5ec0*/  @UP2 USHF.R.U32.HI UR4, URZ, UR41, UR5 ;  /* 0x00000029ff042299 */ /* 0x000fe40008011605 */
[----:B------:R-:W-:Y:S02]  /*5ed0*/  @UP2 USHF.R.U32.HI UR7, URZ, UR41, UR10 ;  /* 0x00000029ff072299 */ /* 0x000fe4000801160a */
[----:B------:R-:W-:Y:S02]  /*5ee0*/  UIMAD UR4, UR45, UR4, URZ ;  /* 0x000000042d0472a4 */ /* 0x000fe4000f8e02ff */
        /* <DEDUP_REMOVED lines=8> */
[----:B------:R-:W-:Y:S02]  /*5f70*/  USEL UR11, UR6, UR4, !UP2 ;  /* 0x00000004060b7287 */ /* 0x000fe4000d000000 */
[----:B------:R-:W-:Y:S02]  /*5f80*/  UIADD3 UR8, UPT, UPT, -UR5, URZ, URZ ;  /* 0x000000ff05087290 */ /* 0x000fe4000fffe1ff */
[----:B------:R-:W-:Y:S01]  /*5f90*/  UIADD3 UR10, UPT, UPT, -UR11, URZ, URZ ;  /* 0x000000ff0b0a7290 */ /* 0x000fe2000fffe1ff */
[----:B------:R-:W-:Y:S01]  /*5fa0*/  @!UP0 UMOV UR4, UR9 ;  /* 0x0000000900048c82 */ /* 0x000fe20008000000 */
[----:B------:R-:W-:Y:S02]  /*5fb0*/  UIADD3 UR9, UPT, UPT, -UR6, URZ, URZ ;  /* 0x000000ff06097290 */ /* 0x000fe4000fffe1ff */
[----:B------:R-:W-:Y:S02]  /*5fc0*/  @!UP0 USHF.R.U32.HI UR4, URZ, UR41, UR4 ;  /* 0x00000029ff048299 */ /* 0x000fe40008011604 */
[----:B------:R-:W-:Y:S02]  /*5fd0*/  UIMAD UR10, UR45, UR10, UR6 ;  /* 0x0000000a2d0a72a4 */ /* 0x000fe4000f8e0206 */
[----:B------:R-:W-:Y:S04]  /*5fe0*/  @!UP0 USEL UR4, UR5, UR4, !UP2 ;  /* 0x0000000405048287 */ /* 0x000fe8000d000000 */
[----:B------:R-:W-:Y:S02]  /*5ff0*/  @!UP0 UIMAD UR10, UR7, UR10, UR4 ;  /* 0x0000000a070a82a4 */ /* 0x000fe4000f8e0204 */
[----:B------:R-:W-:Y:S02]  /*6000*/  @!UP0 UIADD3 UR11, UPT, UPT, UR11, -UR4, URZ ;  /* 0x800000040b0b8290 */ /* 0x000fe4000fffe0ff */
[----:B------:R-:W-:Y:S02]  /*6010*/  UIMAD UR7, UR42, UR8, UR38 ;  /* 0x000000082a0772a4 */ /* 0x000fe4000f8e0226 */
[----:B------:R-:W-:Y:S02]  /*6020*/  @!UP0 UIMAD UR6, UR11, UR45, UR5 ;  /* 0x0000002d0b0682a4 */ /* 0x000fe4000f8e0205 */
[----:B------:R-:W-:Y:S01]  /*6030*/  UIMAD UR4, UR58, UR9, UR37 ;  /* 0x000000093a0472a4 */ /* 0x000fe2000f8e0225 */
[----:B------:R-:W-:Y:S02]  /*6040*/  @!UP0 UMOV UR5, UR10 ;  /* 0x0000000a00058c82 */ /* 0x000fe40008000000 */
[----:B------:R-:W-:Y:S02]  /*6050*/  UIMAD UR38, UR5, UR42, UR7 ;  /* 0x0000002a052672a4 */ /* 0x000fe4000f8e0207 */
[----:B------:R-:W-:Y:S11]  /*6060*/  UIMAD UR37, UR6, UR58, UR4 ;  /* 0x0000003a062572a4 */ /* 0x000ff6000f8e0204 */
[----:B------:R-:W-:Y:S01]  /*6070*/  @!UPT UIADD3 URZ, UPT, UPT, URZ, URZ, URZ ;  /* 0x000000fffffff290 */ /* 0x000fe2000fffe0ff */
.L_x_102:
[----:B------:R-:W-:Y:S01]  /*6080*/  UISETP.NE.AND UP0, UPT, UR39, 0x1, UPT ;  /* 0x000000012700788c */ /* 0x000fe2000bf05270 */
[----:B------:R-:W-:Y:S01]  /*6090*/  LOP3.LUT P0, RZ, R53, 0x90, RZ, 0xc0, !PT ;  /* 0x0000009035ff7812 */ /* 0x000fe2000780c0ff */
[----:B------:R-:W-:Y:S01]  /*60a0*/  USHF.L.U32 UR50, UR28, 0x6, URZ ;  /* 0x000000061c327899 */ /* 0x000fe200080006ff */
[----:B------:R-:W-:Y:S01]  /*60b0*/  BSSY.RECONVERGENT B6, `(.L_x_103) ;  /* 0x0000034000067945 */ /* 0x000fe20003800200 */
[----:B------:R-:W-:Y:S01]  /*60c0*/  USHF.L.U32 UR49, UR20, 0x7, URZ ;  /* 0x0000000714317899 */ /* 0x000fe200080006ff */
[----:B------:R-:W-:Y:S06]  /*60d0*/  IADD3 R56, PT, PT, R56, 0x1, RZ ;  /* 0x0000000138387810 */ /* 0x000fec0007ffe0ff */
[----:B------:R-:W2:Y:S01]  /*60e0*/  @!UP0 LDCU.128 UR12, c[0x0][0xb10] ;  /* 0x00016200ff0c87ac */ /* 0x000ea20008000c00 */
[----:B------:R-:W3:Y:S01]  /*60f0*/  @!UP0 LDCU UR5, c[0x0][0xb0c] ;  /* 0x00016180ff0587ac */ /* 0x000ee20008000800 */
[----:B------:R-:W4:Y:S01]  /*6100*/  @!UP0 LDCU UR10, c[0x0][0xb20] ;  /* 0x00016400ff0a87ac */ /* 0x000f220008000800 */
[----:B--2---:R-:W-:Y:S02]  /*6110*/  UIMAD.WIDE.U32 UR8, UR38, UR12, URZ ;  /* 0x0000000c260872a5 */ /* 0x004fe4000f8e00ff */
[----:B------:R-:W-:Y:S02]  /*6120*/  UIMAD.WIDE.U32 UR6, UR37, UR15, URZ ;  /* 0x0000000f250672a5 */ /* 0x000fe4000f8e00ff */
[----:B------:R-:W-:Y:S03]  /*6130*/  @!UP0 UISETP.NE.AND UP1, UPT, UR14, 0x1, UPT ;  /* 0x000000010e00888c */ /* 0x000fe6000bf25270 */
[----:B------:R-:W-:Y:S01]  /*6140*/  @!UP0 UMOV UR4, UR9 ;  /* 0x0000000900048c82 */ /* 0x000fe20008000000 */
[----:B---3--:R-:W-:Y:S02]  /*6150*/  @!UP0 UISETP.NE.AND UP2, UPT, UR5, 0x1, UPT ;  /* 0x000000010500888c */ /* 0x008fe4000bf45270 */
[----:B------:R-:W-:Y:S01]  /*6160*/  @!UP0 USHF.R.U32.HI UR4, URZ, UR13, UR4 ;  /* 0x0000000dff048299 */ /* 0x000fe20008011604 */
[----:B------:R-:W-:Y:S02]  /*6170*/  @!UP0 UMOV UR6, UR7 ;  /* 0x0000000700068c82 */ /* 0x000fe40008000000 */
[----:B----4-:R-:W-:Y:S02]  /*6180*/  @!UP0 USHF.R.U32.HI UR6, URZ, UR10, UR6 ;  /* 0x0000000aff068299 */ /* 0x010fe40008011606 */
[----:B------:R-:W-:Y:S02]  /*6190*/  @!UP0 USEL UR7, UR38, UR4, !UP2 ;  /* 0x0000000426078287 */ /* 0x000fe4000d000000 */
[----:B------:R-:W-:Y:S04]  /*61a0*/  @!UP0 USEL UR6, UR37, UR6, !UP1 ;  /* 0x0000000625068287 */ /* 0x000fe8000c800000 */
[----:B------:R-:W-:Y:S02]  /*61b0*/  @!UP0 UIADD3 UR4, UPT, UPT, -UR7, UR6, URZ ;  /* 0x0000000607048290 */ /* 0x000fe4000fffe1ff */
[----:B------:R-:W-:Y:S02]  /*61c0*/  @!UP0 UIADD3 UR6, UPT, UPT, UR7, -UR6, URZ ;  /* 0x8000000607068290 */ /* 0x000fe4000fffe0ff */
[----:B------:R-:W-:Y:S02]  /*61d0*/  @!UP0 UIMAD UR38, UR4, UR5, UR38 ;  /* 0x00000005042682a4 */ /* 0x000fe4000f8e0226 */
[----:B------:R-:W-:Y:S01]  /*61e0*/  @!UP0 UIMAD UR37, UR6, UR14, UR37 ;  /* 0x0000000e062582a4 */ /* 0x000fe2000f8e0225 */
[----:B------:R-:W-:Y:S11]  /*61f0*/  @!P0 BRA `(.L_x_104) ;  /* 0x00000000007c8947 */ /* 0x000ff60003800000 */
[----:B------:R-:W2:Y:S01]  /*6200*/  LDCU.64 UR8, c[0x4][0x80] ;  /* 0x01001000ff0877ac */ /* 0x000ea20008000a00 */
[----:B------:R-:W-:Y:S01]  /*6210*/  MOV R2, 0x0 ;  /* 0x0000000000027802 */ /* 0x000fe20000000f00 */
[----:B------:R-:W-:Y:S02]  /*6220*/  HFMA2 R12, -RZ, RZ, 0, 5.9604644775390625e-08 ;  /* 0x00000001ff0c7431 */ /* 0x000fe400000001ff */
[----:B------:R-:W-:Y:S01]  /*6230*/  IMAD.MOV.U32 R8, RZ, RZ, 0x70 ;  /* 0x00000070ff087424 */ /* 0x000fe200078e00ff */
[----:B------:R3:W4:Y:S01]  /*6240*/  LDC.64 R14, c[0x4][R2] ;  /* 0x01000000020e7b82 */ /* 0x0007220000000a00 */
[----:B------:R-:W1:Y:S01]  /*6250*/  LDCU.64 UR6, c[0x4][0x88] ;  /* 0x01001100ff0677ac */ /* 0x000e620008000a00 */
[----:B------:R-:W-:Y:S01]  /*6260*/  IMAD.MOV.U32 R13, RZ, RZ, RZ ;  /* 0x000000ffff0d7224 */ /* 0x000fe200078e00ff */
[----:B------:R-:W1:Y:S01]  /*6270*/  LDCU.64 UR4, c[0x4][0x8] ;  /* 0x01000100ff0477ac */ /* 0x000e620008000a00 */
[----:B--2---:R-:W-:Y:S01]  /*6280*/  MOV R5, UR9 ;  /* 0x0000000900057c02 */ /* 0x004fe20008000f00 */
[----:B------:R-:W-:Y:S01]  /*6290*/  IMAD.U32 R4, RZ, RZ, UR8 ;  /* 0x00000008ff047e24 */ /* 0x000fe2000f8e00ff */
[----:B-1----:R-:W-:Y:S01]  /*62a0*/  MOV R7, UR7 ;  /* 0x0000000700077c02 */ /* 0x002fe20008000f00 */
[----:B------:R-:W-:Y:S01]  /*62b0*/  IMAD.U32 R6, RZ, RZ, UR6 ;  /* 0x00000006ff067e24 */ /* 0x000fe2000f8e00ff */
[----:B------:R-:W-:Y:S01]  /*62c0*/  MOV R11, UR5 ;  /* 0x00000005000b7c02 */ /* 0x000fe20008000f00 */
[----:B------:R-:W-:Y:S02]  /*62d0*/  IMAD.U32 R10, RZ, RZ, UR4 ;  /* 0x00000004ff0a7e24 */ /* 0x000fe4000f8e00ff */
[----:B------:R-:W-:Y:S07]  /*62e0*/  LEPC R20, `(.L_x_105) ;  /* 0x000000001014794e */ /* 0x000fee0000000000 */
[----:B---345:R-:W-:Y:S05]  /*62f0*/  CALL.ABS.NOINC R14 ;  /* 0x000000000e007343 */ /* 0x038fea0003c00000 */
.L_x_105:
[----:B------:R-:W1:Y:S01]  /*6300*/  LDCU.64 UR8, c[0x4][0x80] ;  /* 0x01001000ff0877ac */ /* 0x000e620008000a00 */
[----:B------:R-:W2:Y:S01]  /*6310*/  LDC.64 R2, c[0x4][R2] ;  /* 0x0100000002027b82 */ /* 0x000ea20000000a00 */
[----:B------:R-:W-:Y:S02]  /*6320*/  HFMA2 R12, -RZ, RZ, 0, 5.9604644775390625e-08 ;  /* 0x00000001ff0c7431 */ /* 0x000fe400000001ff */
[----:B------:R-:W-:Y:S02]  /*6330*/  IMAD.MOV.U32 R8, RZ, RZ, 0x70 ;  /* 0x00000070ff087424 */ /* 0x000fe400078e00ff */
[----:B------:R-:W-:Y:S01]  /*6340*/  IMAD.MOV.U32 R13, RZ, RZ, RZ ;  /* 0x000000ffff0d7224 */ /* 0x000fe200078e00ff */
[----:B------:R-:W3:Y:S01]  /*6350*/  LDCU.64 UR6, c[0x4][0x88] ;  /* 0x01001100ff0677ac */ /* 0x000ee20008000a00 */
[----:B------:R-:W4:Y:S01]  /*6360*/  LDCU.64 UR4, c[0x4][0x8] ;  /* 0x01000100ff0477ac */ /* 0x000f220008000a00 */
[----:B-1----:R-:W-:Y:S02]  /*6370*/  MOV R4, UR8 ;  /* 0x0000000800047c02 */ /* 0x002fe40008000f00 */
[----:B------:R-:W-:Y:S02]  /*6380*/  MOV R5, UR9 ;  /* 0x0000000900057c02 */ /* 0x000fe40008000f00 */
[----:B---3--:R-:W-:Y:S01]  /*6390*/  MOV R7, UR7 ;  /* 0x0000000700077c02 */ /* 0x008fe20008000f00 */
[----:B------:R-:W-:Y:S01]  /*63a0*/  IMAD.U32 R6, RZ, RZ, UR6 ;  /* 0x00000006ff067e24 */ /* 0x000fe2000f8e00ff */
[----:B----4-:R-:W-:Y:S01]  /*63b0*/  MOV R11, UR5 ;  /* 0x00000005000b7c02 */ /* 0x010fe20008000f00 */
[----:B------:R-:W-:Y:S02]  /*63c0*/  IMAD.U32 R10, RZ, RZ, UR4 ;  /* 0x00000004ff0a7e24 */ /* 0x000fe4000f8e00ff */
[----:B------:R-:W-:Y:S07]  /*63d0*/  LEPC R20, `(.L_x_104) ;  /* 0x000000001014794e */ /* 0x000fee0000000000 */
[----:B--2---:R-:W-:Y:S05]  /*63e0*/  CALL.ABS.NOINC R2 ;  /* 0x0000000002007343 */ /* 0x004fea0003c00000 */
.L_x_104:
[----:B------:R-:W-:Y:S05]  /*63f0*/  BSYNC.RECONVERGENT B6 ;  /* 0x0000000000067941 */ /* 0x000fea0003800200 */
.L_x_103:
[----:B------:R-:W-:Y:S02]  /*6400*/  ISETP.NE.U32.AND P0, PT, RZ, UR54, PT ;  /* 0x00000036ff007c0c */ /* 0x000fe4000bf05070 */
[C---:B------:R-:W-:Y:S02]  /*6410*/  ISETP.NE.U32.AND P1, PT, R46.reuse, RZ, PT ;  /* 0x000000ff2e00720c */ /* 0x040fe40003f25070 */
[----:B------:R-:W-:Y:S02]  /*6420*/  ISETP.NE.U32.AND P4, PT, R46, RZ, PT ;  /* 0x000000ff2e00720c */ /* 0x000fe40003f85070 */
[----:B------:R-:W-:Y:S02]  /*6430*/  ISETP.NE.AND.EX P0, PT, RZ, UR55, PT, P0 ;  /* 0x00000037ff007c0c */ /* 0x000fe4000bf05300 */
[C---:B------:R-:W-:Y:S02]  /*6440*/  ISETP.NE.AND.EX P1, PT, R47.reuse, RZ, PT, P1 ;  /* 0x000000ff2f00720c */ /* 0x040fe40003f25310 */
[----:B------:R-:W-:Y:S02]  /*6450*/  ISETP.NE.AND.EX P4, PT, R47, RZ, P0, P4 ;  /* 0x000000ff2f00720c */ /* 0x000fe40000785340 */
[----:B------:R-:W-:Y:S02]  /*6460*/  ISETP.NE.U32.AND P5, PT, R42, RZ, PT ;  /* 0x000000ff2a00720c */ /* 0x000fe40003fa5070 */
[----:B------:R-:W-:Y:S02]  /*6470*/  ISETP.NE.U32.AND P3, PT, RZ, UR54, PT ;  /* 0x00000036ff007c0c */ /* 0x000fe4000bf65070 */
[----:B------:R-:W-:Y:S02]  /*6480*/  PLOP3.LUT P2, PT, PT, PT, PT, 0x8, 0x80 ;  /* 0x000000000080781c */ /* 0x000fe40003f4e170 */
[----:B------:R-:W-:Y:S02]  /*6490*/  ISETP.NE.AND.EX P5, PT, R43, RZ, PT, P5 ;  /* 0x000000ff2b00720c */ /* 0x000fe40003fa5350 */
[----:B------:R-:W-:Y:S03]  /*64a0*/  ISETP.NE.AND.EX P3, PT, RZ, UR55, PT, P3 ;  /* 0x00000037ff007c0c */ /* 0x000fe6000bf65330 */
[----:B------:R-:W-:Y:S01]  /*64b0*/  @!P4 PLOP3.LUT P2, PT, P1, PT, PT, 0x80, 0x8 ;  /* 0x000000000008c81c */ /* 0x000fe20000f4f070 */
[----:B------:R-:W-:Y:S01]  /*64c0*/  @!UPT UIADD3 URZ, UPT, UPT, URZ, URZ, URZ ;  /* 0x000000fffffff290 */ /* 0x000fe2000fffe0ff */
[----:B------:R-:W-:Y:S11]  /*64d0*/  @!P1 BRA `(.L_x_106) ;  /* 0x0000000000309947 */ /* 0x000ff60003800000 */
[----:B------:R-:W-:Y:S01]  /*64e0*/  ISETP.NE.U32.AND P0, PT, R44, RZ, PT ;  /* 0x000000ff2c00720c */ /* 0x000fe20003f05070 */
[----:B------:R-:W2:Y:S01]  /*64f0*/  LDCU.64 UR4, c[0x0][0x358] ;  /* 0x00006b00ff0477ac */ /* 0x000ea20008000a00 */
[----:B------:R-:W-:Y:S02]  /*6500*/  IMAD.MOV.U32 R50, RZ, RZ, 0x1 ;  /* 0x00000001ff327424 */ /* 0x000fe400078e00ff */
[----:B------:R-:W-:Y:S11]  /*6510*/  ISETP.NE.AND.EX P0, PT, R45, RZ, PT, P0 ;  /* 0x000000ff2d00720c */ /* 0x000ff60003f05300 */
[----:B------:R-:W-:Y:S02]  /*6520*/  @!UPT UIADD3 URZ, UPT, UPT, URZ, URZ, URZ ;  /* 0x000000fffffff290 */ /* 0x000fe4000fffe0ff */
[----:B------:R-:W3:Y:S01]  /*6530*/  @P0 LDC.64 R2, c[0x0][0x888] ;  /* 0x00022200ff020b82 */ /* 0x000ee20000000a00 */
[----:B-1----:R-:W-:Y:S04]  /*6540*/  @P0 IMAD R0, R46, UR36, RZ ;  /* 0x000000242e000c24 */ /* 0x002fe8000f8e02ff */
[----:B---3--:R-:W-:Y:S04]  /*6550*/  @P0 IMAD.WIDE R2, R0, 0x4, R2 ;  /* 0x0000000400020825 */ /* 0x008fe800078e0202 */
[----:B------:R-:W-:Y:S01]  /*6560*/  HFMA2 R0, -RZ, RZ, 0, 5.9604644775390625e-08 ;  /* 0x00000001ff007431 */ /* 0x000fe200000001ff */
[----:B--2--5:R2:W5:Y:S04]  /*6570*/  @P0 LDG.E R27, desc[UR4][R2.64] ;  /* 0x00000004021b0981 */ /* 0x024568000c1e1900 */
[----:B------:R-:W-:Y:S01]  /*6580*/  @!P0 PRMT R50, R0, 0x7610, R50 ;  /* 0x0000761000328816 */ /* 0x000fe20000000032 */
[----:B--2---:R-:W3:Y:S06]  /*6590*/  @!P0 LDC R27, c[0x0][0x880] ;  /* 0x00022000ff1b8b82 */ /* 0x004eec0000000800 */
.L_x_106:
[----:B------:R-:W-:Y:S05]  /*65a0*/  @!P5 BRA `(.L_x_107) ;  /* 0x000000000024d947 */ /* 0x000fea0003800000 */
[----:B------:R-:W-:Y:S01]  /*65b0*/  ISETP.NE.U32.AND P0, PT, R40, RZ, PT ;  /* 0x000000ff2800720c */ /* 0x000fe20003f05070 */
[----:B------:R-:W2:Y:S03]  /*65c0*/  LDCU.64 UR4, c[0x0][0x358] ;  /* 0x00006b00ff0477ac */ /* 0x000ea60008000a00 */
[----:B------:R-:W-:Y:S11]  /*65d0*/  ISETP.NE.AND.EX P0, PT, R41, RZ, PT, P0 ;  /* 0x000000ff2900720c */ /* 0x000ff60003f05300 */
[----:B------:R-:W-:Y:S02]  /*65e0*/  @!UPT UIADD3 URZ, UPT, UPT, URZ, URZ, URZ ;  /* 0x000000fffffff290 */ /* 0x000fe4000fffe0ff */
[----:B------:R-:W4:Y:S01]  /*65f0*/  @P0 LDC.64 R2, c[0x0][0x8a8] ;  /* 0x00022a00ff020b82 */ /* 0x000f220000000a00 */
[----:B-1----:R-:W-:Y:S04]  /*6600*/  @P0 IMAD R0, R42, UR36, RZ ;  /* 0x000000242a000c24 */ /* 0x002fe8000f8e02ff */
[----:B----4-:R-:W-:Y:S05]  /*6610*/  @P0 IMAD.WIDE R2, R0, 0x4, R2 ;  /* 0x0000000400020825 */ /* 0x010fea00078e0202 */
[----:B--2--5:R2:W5:Y:S02]  /*6620*/  @P0 LDG.E R24, desc[UR4][R2.64] ;  /* 0x0000000402180981 */ /* 0x024564000c1e1900 */
[----:B--2---:R-:W4:Y:S02]  /*6630*/  @!P0 LDC R24, c[0x0][0x8a0] ;  /* 0x00022800ff188b82 */ /* 0x004f240000000800 */
.L_x_107:
[----:B---3-5:R-:W-:Y:S01]  /*6640*/  FSETP.NEU.AND P0, PT, R27, RZ, PT ;  /* 0x000000ff1b00720b */ /* 0x028fe20003f0d000 */
[----:B------:R-:W-:Y:S01]  /*6650*/  IMAD.SHL.U32 R57, R48, 0x2, RZ ;  /* 0x0000000230397824 */ /* 0x000fe200078e00ff */
[----:B------:R-:W-:Y:S01]  /*6660*/  SEL R3, RZ, 0xffffffff, P3 ;  /* 0xffffffffff037807 */ /* 0x000fe20001800000 */
[----:B------:R-:W-:Y:S01]  /*6670*/  BSSY B1, `(.L_x_108) ;  /* 0x0000033000017945 */ /* 0x000fe20003800000 */
[----:B------:R-:W-:Y:S01]  /*6680*/  @!P4 LOP3.LUT P3, RZ, R50, 0xff, RZ, 0xc0, !PT ;  /* 0x000000ff32ffc812 */ /* 0x000fe2000786c0ff */
[----:B------:R-:W-:Y:S01]  /*6690*/  IMAD.MOV.U32 R64, RZ, RZ, 0x1 ;  /* 0x00000001ff407424 */ /* 0x000fe200078e00ff */
[----:B-1----:R-:W-:Y:S01]  /*66a0*/  @!P4 SEL R0, RZ, 0xffffffff, P0 ;  /* 0xffffffffff00c807 */ /* 0x002fe20000000000 */
[----:B------:R-:W-:Y:S01]  /*66b0*/  IMAD R25, R22, 0x40, R23 ;  /* 0x0000004016197824 */ /* 0x000fe200078e0217 */
[----:B------:R-:W-:Y:S01]  /*66c0*/  LOP3.LUT R60, R60, 0x1, RZ, 0x3c, !PT ;  /* 0x000000013c3c7812 */ /* 0x000fe200078e3cff */
[----:B------:R-:W-:Y:S01]  /*66d0*/  IMAD.MOV.U32 R26, RZ, RZ, RZ ;  /* 0x000000ffff1a7224 */ /* 0x000fe200078e00ff */
[----:B------:R-:W-:Y:S02]  /*66e0*/  @P2 SEL R0, R3, R0, !P3 ;  /* 0x0000000003002207 */ /* 0x000fe40005800000 */
[----:B------:R-:W-:Y:S02]  /*66f0*/  CS2R R38, SRZ ;  /* 0x0000000000267805 */ /* 0x000fe4000001ff00 */
[----:B------:R-:W-:Y:S02]  /*6700*/  LEA R54, R22, UR43, 0x3 ;  /* 0x0000002b16367c11 */ /* 0x000fe4000f8e18ff */
[----:B------:R-:W-:Y:S02]  /*6710*/  CS2R R36, SRZ ;  /* 0x0000000000247805 */ /* 0x000fe4000001ff00 */
[----:B------:R-:W-:Y:S02]  /*6720*/  @!P4 LOP3.LUT R0, R0, 0x1, RZ, 0xc0, !PT ;  /* 0x000000010000c812 */ /* 0x000fe400078ec0ff */
[----:B------:R-:W-:Y:S02]  /*6730*/  CS2R R30, SRZ ;  /* 0x00000000001e7805 */ /* 0x000fe4000001ff00 */
[----:B------:R-:W-:Y:S02]  /*6740*/  SEL R2, RZ, 0xffffffff, P0 ;  /* 0xffffffffff027807 */ /* 0x000fe40000000000 */
[----:B------:R-:W-:Y:S02]  /*6750*/  CS2R R28, SRZ ;  /* 0x00000000001c7805 */ /* 0x000fe4000001ff00 */
[----:B------:R-:W-:Y:S01]  /*6760*/  ISETP.NE.U32.OR P6, PT, R0, 0x1, P4 ;  /* 0x000000010000780c */ /* 0x000fe200027c5470 */
[----:B------:R-:W-:Y:S01]  /*6770*/  VIADD R63, R57, UR43 ;  /* 0x0000002b393f7c36 */ /* 0x000fe20008000000 */
[----:B------:R-:W-:Y:S02]  /*6780*/  LOP3.LUT P4, R55, R50, 0xff, RZ, 0xc0, !PT ;  /* 0x000000ff32377812 */ /* 0x000fe4000788c0ff */
[----:B------:R-:W-:Y:S02]  /*6790*/  P2R R62, PR, RZ, 0x40 ;  /* 0x00000040ff3e7803 */ /* 0x000fe40000000000 */
[----:B------:R-:W-:Y:S04]  /*67a0*/  @P1 SEL R2, R3, R2, !P4 ;  /* 0x0000000203021207 */ /* 0x000fe80006000000 */
[----:B------:R-:W-:Y:S03]  /*67b0*/  LOP3.LUT R2, R2, 0x1, RZ, 0xc0, !PT ;  /* 0x0000000102027812 */ /* 0x000fe600078ec0ff */
[----:B------:R-:W-:Y:S02]  /*67c0*/  @P6 SHF.L.U32 R0, R60, 0x1f, RZ ;  /* 0x0000001f3c006819 */ /* 0x000fe400000006ff */
[----:B------:R-:W-:Y:S02]  /*67d0*/  ISETP.NE.U32.AND P5, PT, R2, 0x1, PT ;  /* 0x000000010200780c */ /* 0x000fe40003fa5070 */
[----:B------:R1:W2:Y:S02]  /*67e0*/  @P6 SYNCS.PHASECHK.TRANS64.TRYWAIT P3, [UR43+0x40], R0 ;  /* 0x00004000ff0065a7 */ /* 0x0002a4000806112b */
[----:B------:R-:W-:Y:S02]  /*67f0*/  P2R R65, PR, RZ, 0x20 ;  /* 0x00000020ff417803 */ /* 0x000fe40000000000 */
[----:B-1----:R-:W-:Y:S04]  /*6800*/  SHF.L.U32 R0, R59, 0x1f, RZ ;  /* 0x0000001f3b007819 */ /* 0x002fe800000006ff */
[----:B------:R1:W3:Y:S01]  /*6810*/  SYNCS.PHASECHK.TRANS64.TRYWAIT P2, [R54+URZ+0xb0], R0 ;  /* 0x0000b000360075a7 */ /* 0x0002e200080411ff */
[----:B--2---:R-:W-:Y:S01]  /*6820*/  @P6 SEL R64, RZ, 0x1, !P3 ;  /* 0x00000001ff406807 */ /* 0x004fe20005800000 */
[----:B-1----:R-:W-:Y:S06]  /*6830*/  @!P6 BRA `(.L_x_109) ;  /* 0x000000000058e947 */ /* 0x002fec0003800000 */
[----:B------:R-:W-:Y:S01]  /*6840*/  VIADD R2, R63, 0x200 ;  /* 0x000002003f027836 */ /* 0x000fe20000000000 */
[----:B------:R-:W-:Y:S01]  /*6850*/  LOP3.LUT P6, RZ, R49, 0x40, RZ, 0xc0, !PT ;  /* 0x0000004031ff7812 */ /* 0x000fe200078cc0ff */
[----:B------:R-:W-:Y:S01]  /*6860*/  BSSY B0, `(.L_x_110) ;  /* 0x000000e000007945 */ /* 0x000fe20003800000 */
[----:B------:R-:W-:Y:S01]  /*6870*/  ISETP.NE.AND P1, PT, R64, RZ, PT ;  /* 0x000000ff4000720c */ /* 0x000fe20003f25270 */
[----:B------:R-:W-:Y:S01]  /*6880*/  @P5 VIADD R4, R63, 0x210 ;  /* 0x000002103f045836 */ /* 0x000fe20000000000 */
[----:B------:R-:W-:Y:S01]  /*6890*/  PLOP3.LUT P0, PT, PT, PT, PT, 0x8, 0x80 ;  /* 0x000000000080781c */ /* 0x000fe20003f0e170 */
[----:B------:R-:W-:Y:S01]  /*68a0*/  IMAD.MOV.U32 R39, RZ, RZ, RZ ;  /* 0x000000ffff277224 */ /* 0x000fe200078e00ff */
[----:B------:R-:W-:Y:S02]  /*68b0*/  @P5 PLOP3.LUT P0, PT, P6, PT, PT, 0x80, 0x8 ;  /* 0x000000000008581c */ /* 0x000fe4000370f070 */
[----:B------:R-:W-:Y:S02]  /*68c0*/  CS2R R36, SRZ ;  /* 0x0000000000247805 */ /* 0x000fe4000001ff00 */
[----:B------:R-:W-:Y:S02]  /*68d0*/  CS2R R30, SRZ ;  /* 0x00000000001e7805 */ /* 0x000fe4000001ff00 */
[----:B------:R-:W-:Y:S07]  /*68e0*/  CS2R R28, SRZ ;  /* 0x00000000001c7805 */ /* 0x000fee000001ff00 */
[----:B------:R-:W-:Y:S01]  /*68f0*/  @P0 VIADD R4, R2, 0xfffffff0 ;  /* 0xfffffff002040836 */ /* 0x000fe20000000000 */
[----:B------:R-:W-:Y:S06]  /*6900*/  @P1 BRA `(.L_x_111) ;  /* 0x00000000000c1947 */ /* 0x000fec0003800000 */
[----:B------:R-:W-:Y:S04]  /*6910*/  SHF.L.U32 R3, R60, 0x1f, RZ ;  /* 0x0000001f3c037819 */ /* 0x000fe800000006ff */
[----:B------:R-:W1:Y:S02]  /*6920*/  SYNCS.PHASECHK.TRANS64.TRYWAIT P0, [UR43+0x40], R3 ;  /* 0x00004003ff0075a7 */ /* 0x000e64000800112b */
[----:B-1----:R-:W-:Y:S05]  /*6930*/  @!P0 BRA `(.L_x_112) ;  /* 0x0000003000508947 */ /* 0x002fea0003800000 */
.L_x_111:
[----:B------:R-:W-:Y:S05]  /*6940*/  BSYNC B0 ;  /* 0x0000000000007941 */ /* 0x000fea0003800000 */
.L_x_110:
[----:B------:R-:W-:Y:S01]  /*6950*/  ISETP.NE.AND P0, PT, R65, RZ, PT ;  /* 0x000000ff4100720c */ /* 0x000fe20003f05270 */
[----:B------:R-:W-:Y:S11]  /*6960*/  HFMA2 R26, -RZ, RZ, 0, 5.9604644775390625e-08 ;  /* 0x00000001ff1a7431 */ /* 0x000ff600000001ff */
[----:B------:R-:W-:Y:S01]  /*6970*/  @!UPT UIADD3 URZ, UPT, UPT, URZ, URZ, URZ ;  /* 0x000000fffffff290 */ /* 0x000fe2000fffe0ff */
[----:B------:R2:W1:Y:S04]  /*6980*/  @P0 LDS.128 R36, [R4] ;  /* 0x0000000004240984 */ /* 0x0004680000000c00 */
[----:B------:R2:W1:Y:S02]  /*6990*/  @P0 LDS.128 R28, [R57+UR43+0x200] ;  /* 0x0002002b391c0984 */ /* 0x0004640008000c00 */
.L_x_109:
[----:B------:R-:W-:Y:S05]  /*69a0*/  BSYNC B1 ;  /* 0x0000000000017941 */ /* 0x000fea0003800000 */
.L_x_108:
[----:B-1----:R-:W-:Y:S04]  /*69b0*/  SHF.R.U32.HI R2, RZ, 0x15, R25 ;  /* 0x00000015ff027819 */ /* 0x002fe80000011619 */
[----:B------:R-:W-:Y:S01]  /*69c0*/  LOP3.LUT P0, RZ, R2, 0x3, R51, 0x48, !PT ;  /* 0x0000000302ff7812 */ /* 0x000fe20007804833 */
[----:B------:R-:W-:Y:S01]  /*69d0*/  @!UPT UIADD3 URZ, UPT, UPT, URZ, URZ, URZ ;  /* 0x000000fffffff290 */ /* 0x000fe2000fffe0ff */
[----:B---3--:R-:W-:Y:S11]  /*69e0*/  @P2 BRA `(.L_x_113) ;  /* 0x0000000000082947 */ /* 0x008ff60003800000 */
[----:B------:R-:W1:Y:S02]  /*69f0*/  SYNCS.PHASECHK.TRANS64.TRYWAIT P1, [R54+URZ+0xb0], R0 ;  /* 0x0000b000360075a7 */ /* 0x000e6400080211ff */
[----:B-1----:R-:W-:Y:S05]  /*6a00*/  @!P1 BRA `(.L_x_114) ;  /* 0x0000003000349947 */ /* 0x002fea0003800000 */
.L_x_113:
[----:B------:R-:W-:Y:S05]  /*6a10*/  @!P0 BRA `(.L_x_115) ;  /* 0x0000000000408947 */ /* 0x000fea0003800000 */
[----:B------:R-:W3:Y:S01]  /*6a20*/  LDCU.64 UR8, c[0x4][0x70] ;  /* 0x01000e00ff0877ac */ /* 0x000ee20008000a00 */
[----:B------:R-:W-:Y:S01]  /*6a30*/  MOV R3, 0x0 ;  /* 0x0000000000037802 */ /* 0x000fe20000000f00 */
[----:B------:R-:W-:Y:S02]  /*6a40*/  HFMA2 R12, -RZ, RZ, 0, 5.9604644775390625e-08 ;  /* 0x00000001ff0c7431 */ /* 0x000fe400000001ff */
[----:B------:R-:W-:Y:S02]  /*6a50*/  IMAD.MOV.U32 R8, RZ, RZ, 0x192 ;  /* 0x00000192ff087424 */ /* 0x000fe400078e00ff */
[----:B------:R-:W-:Y:S01]  /*6a60*/  IMAD.MOV.U32 R13, RZ, RZ, RZ ;  /* 0x000000ffff0d7224 */ /* 0x000fe200078e00ff */
[----:B------:R-:W5:Y:S01]  /*6a70*/  LDCU.64 UR6, c[0x4][0x78] ;  /* 0x01000f00ff0677ac */ /* 0x000f620008000a00 */
[----:B------:R-:W1:Y:S01]  /*6a80*/  LDC.64 R2, c[0x4][R3] ;  /* 0x0100000003027b82 */ /* 0x000e620000000a00 */
[----:B------:R-:W4:Y:S01]  /*6a90*/  LDCU.64 UR4, c[0x4][0x10] ;  /* 0x01000200ff0477ac */ /* 0x000f220008000a00 */
[----:B---3--:R-:W-:Y:S01]  /*6aa0*/  MOV R5, UR9 ;  /* 0x0000000900057c02 */ /* 0x008fe20008000f00 */
[----:B--2---:R-:W-:Y:S01]  /*6ab0*/  IMAD.U32 R4, RZ, RZ, UR8 ;  /* 0x00000008ff047e24 */ /* 0x004fe2000f8e00ff */
[----:B-----5:R-:W-:Y:S01]  /*6ac0*/  MOV R7, UR7 ;  /* 0x0000000700077c02 */ /* 0x020fe20008000f00 */
[----:B------:R-:W-:Y:S01]  /*6ad0*/  IMAD.U32 R6, RZ, RZ, UR6 ;  /* 0x00000006ff067e24 */ /* 0x000fe2000f8e00ff */
[----:B----4-:R-:W-:Y:S01]  /*6ae0*/  MOV R11, UR5 ;  /* 0x00000005000b7c02 */ /* 0x010fe20008000f00 */
[----:B------:R-:W-:Y:S02]  /*6af0*/  IMAD.U32 R10, RZ, RZ, UR4 ;  /* 0x00000004ff0a7e24 */ /* 0x000fe4000f8e00ff */
[----:B------:R-:W-:Y:S07]  /*6b00*/  LEPC R20, `(.L_x_115) ;  /* 0x000000001014794e */ /* 0x000fee0000000000 */
[----:B-1----:R-:W-:Y:S05]  /*6b10*/  CALL.ABS.NOINC R2 ;  /* 0x0000000002007343 */ /* 0x002fea0003c00000 */
.L_x_115:
[----:B------:R-:W-:Y:S05]  /*6b20*/  WARPSYNC.ALL ;  /* 0x0000000000007948 */ /* 0x000fea0003800000 */
[----:B------:R-:W-:Y:S01]  /*6b30*/  R2UR UR4, R25 ;  /* 0x00000000190472ca */ /* 0x000fe200000e0000 */
[--C-:B------:R-:W-:Y:S01]  /*6b40*/  HADD2.F32 R3, -RZ, R28.reuse.H0_H0 ;  /* 0x2000001cff037230 */ /* 0x100fe20000004100 */
[----:B------:R-:W-:Y:S01]  /*6b50*/  MOV R66, 0x10 ;  /* 0x0000001000427802 */ /* 0x000fe20000000f00 */
[--C-:B------:R-:W-:Y:S01]  /*6b60*/  HADD2.F32 R20, -RZ, R29.reuse.H0_H0 ;  /* 0x2000001dff147230 */ /* 0x100fe20000004100 */
[----:B------:R-:W-:Y:S01]  /*6b70*/  LOP3.LUT P6, RZ, R49, 0x40, RZ, 0xc0, !PT ;  /* 0x0000004031ff7812 */ /* 0x000fe200078cc0ff */
[----:B------:R-:W-:Y:S01]  /*6b80*/  HADD2.F32 R21, -RZ, R29.H1_H1 ;  /* 0x3000001dff157230 */ /* 0x000fe20000004100 */
[----:B------:R-:W-:Y:S01]  /*6b90*/  ISETP.NE.AND P0, PT, R61, RZ, PT ;  /* 0x000000ff3d00720c */ /* 0x000fe20003f05270 */
[----:B------:R-:W-:Y:S01]  /*6ba0*/  BSSY.RECONVERGENT B0, `(.L_x_116) ;  /* 0x0000052000007945 */ /* 0x000fe20003800200 */
[----:B------:R-:W-:Y:S04]  /*6bb0*/  SEL R66, R66, 0xfffffff0, !P6 ;  /* 0xfffffff042427807 */ /* 0x000fe80007000000 */
[----:B------:R-:W-:Y:S01]  /*6bc0*/  IADD3 R63, PT, PT, R63, R66, RZ ;  /* 0x000000423f3f7210 */ /* 0x000fe20007ffe0ff */
[----:B--2---:R-:W1:Y:S02]  /*6bd0*/  LDTM.x16 R4, tmem[UR4] ;  /* 0x00000004000479ee */ /* 0x004e640008240000 */
[C---:B-1--4-:R-:W-:Y:S01]  /*6be0*/  FMUL R0, R24.reuse, R4 ;  /* 0x0000000418007220 */ /* 0x052fe20000400000 */
[----:B------:R-:W-:Y:S02]  /*6bf0*/  HADD2.F32 R4, -RZ, R28.H1_H1 ;  /* 0x3000001cff047230 */ /* 0x000fe40000004100 */
[C---:B------:R-:W-:Y:S01]  /*6c00*/  FMUL R2, R24.reuse, R5 ;  /* 0x0000000518027220 */ /* 0x040fe20000400000 */
[C---:B------:R-:W-:Y:S01]  /*6c10*/  FMUL R7, R24.reuse, R7 ;  /* 0x0000000718077220 */ /* 0x040fe20000400000 */
[C---:B------:R-:W-:Y:S01]  /*6c20*/  FFMA R0, R27.reuse, R3, R0 ;  /* 0x000000031b007223 */ /* 0x040fe20000000000 */
[C---:B------:R-:W-:Y:S01]  /*6c30*/  FMUL R3, R24.reuse, R6 ;  /* 0x0000000618037220 */ /* 0x040fe20000400000 */
[C---:B------:R-:W-:Y:S01]  /*6c40*/  FFMA R2, R27.reuse, R4, R2 ;  /* 0x000000041b027223 */ /* 0x040fe20000000002 */
[C---:B------:R-:W-:Y:S01]  /*6c50*/  FMUL R4, R24.reuse, R8 ;  /* 0x0000000818047220 */ /* 0x040fe20000400000 */
[C---:B------:R-:W-:Y:S01]  /*6c60*/  FMUL R8, R24.reuse, R12 ;  /* 0x0000000c18087220 */ /* 0x040fe20000400000 */
[----:B------:R-:W-:Y:S01]  /*6c70*/  FMUL R12, R24, R16 ;  /* 0x00000010180c7220 */ /* 0x000fe20000400000 */
[--C-:B------:R-:W-:Y:S01]  /*6c80*/  HADD2.F32 R16, -RZ, R30.reuse.H0_H0 ;  /* 0x2000001eff107230 */ /* 0x100fe20000004100 */
[----:B------:R-:W-:Y:S01]  /*6c90*/  F2FP.F16.F32.PACK_AB R32, R2, R0 ;  /* 0x000000000220723e */ /* 0x000fe200000000ff */
[----:B------:R-:W-:Y:S02]  /*6ca0*/  HADD2.F32 R0, -RZ, R30.H1_H1 ;  /* 0x3000001eff007230 */ /* 0x000fe40000004100 */
[C---:B------:R-:W-:Y:S01]  /*6cb0*/  FMUL R5, R24.reuse, R9 ;  /* 0x0000000918057220 */ /* 0x040fe20000400000 */
[C---:B------:R-:W-:Y:S01]  /*6cc0*/  FFMA R3, R27.reuse, R20, R3 ;  /* 0x000000141b037223 */ /* 0x040fe20000000003 */
[C---:B------:R-:W-:Y:S01]  /*6cd0*/  FFMA R7, R27.reuse, R21, R7 ;  /* 0x000000151b077223 */ /* 0x040fe20000000007 */
[--C-:B------:R-:W-:Y:S02]  /*6ce0*/  HADD2.F32 R2, -RZ, R31.reuse.H0_H0 ;  /* 0x2000001fff027230 */ /* 0x100fe40000004100 */
[C---:B------:R-:W-:Y:S01]  /*6cf0*/  FFMA R4, R27.reuse, R16, R4 ;  /* 0x000000101b047223 */ /* 0x040fe20000000004 */
[C---:B------:R-:W-:Y:S01]  /*6d00*/  FMUL R6, R24.reuse, R10 ;  /* 0x0000000a18067220 */ /* 0x040fe20000400000 */
[C---:B------:R-:W-:Y:S01]  /*6d10*/  FFMA R5, R27.reuse, R0, R5 ;  /* 0x000000001b057223 */ /* 0x040fe20000000005 */
[----:B------:R-:W-:Y:S02]  /*6d20*/  HADD2.F32 R16, -RZ, R31.H1_H1 ;  /* 0x3000001fff107230 */ /* 0x000fe40000004100 */
[C---:B------:R-:W-:Y:S01]  /*6d30*/  FMUL R11, R24.reuse, R11 ;  /* 0x0000000b180b7220 */ /* 0x040fe20000400000 */
[--C-:B------:R-:W-:Y:S02]  /*6d40*/  HADD2.F32 R0, -RZ, R36.reuse.H0_H0 ;  /* 0x20000024ff007230 */ /* 0x100fe40000004100 */
[----:B------:R-:W-:Y:S01]  /*6d50*/  FFMA R6, R27, R2, R6 ;  /* 0x000000021b067223 */ /* 0x000fe20000000006 */
[----:B------:R-:W-:Y:S01]  /*6d60*/  F2FP.F16.F32.PACK_AB R33, R7, R3 ;  /* 0x000000030721723e */ /* 0x000fe200000000ff */
[----:B------:R-:W-:Y:S02]  /*6d70*/  HADD2.F32 R2, -RZ, R36.H1_H1 ;  /* 0x30000024ff027230 */ /* 0x000fe40000004100 */
[C---:B------:R-:W-:Y:S01]  /*6d80*/  FFMA R11, R27.reuse, R16, R11 ;  /* 0x000000101b0b7223 */ /* 0x040fe2000000000b */
[C---:B------:R-:W-:Y:S01]  /*6d90*/  FMUL R9, R24.reuse, R13 ;  /* 0x0000000d18097220 */ /* 0x040fe20000400000 */
[--C-:B------:R-:W-:Y:S02]  /*6da0*/  HADD2.F32 R3, -RZ, R37.reuse.H0_H0 ;  /* 0x20000025ff037230 */ /* 0x100fe40000004100 */
[C---:B------:R-:W-:Y:S01]  /*6db0*/  FFMA R8, R27.reuse, R0, R8 ;  /* 0x000000001b087223 */ /* 0x040fe20000000008 */
[C---:B------:R-:W-:Y:S01]  /*6dc0*/  FMUL R10, R24.reuse, R14 ;  /* 0x0000000e180a7220 */ /* 0x040fe20000400000 */
[----:B------:R-:W-:Y:S02]  /*6dd0*/  HADD2.F32 R0, -RZ, R37.H1_H1 ;  /* 0x30000025ff007230 */ /* 0x000fe40000004100 */
[C---:B------:R-:W-:Y:S01]  /*6de0*/  FMUL R15, R24.reuse, R15 ;  /* 0x0000000f180f7220 */ /* 0x040fe20000400000 */
[C---:B------:R-:W-:Y:S01]  /*6df0*/  FFMA R9, R27.reuse, R2, R9 ;  /* 0x000000021b097223 */ /* 0x040fe20000000009 */
[----:B------:R-:W-:Y:S01]  /*6e00*/  FFMA R10, R27, R3, R10 ;  /* 0x000000031b0a7223 */ /* 0x000fe2000000000a */
[--C-:B------:R-:W-:Y:S01]  /*6e10*/  HADD2.F32 R2, -RZ, R38.reuse.H0_H0 ;  /* 0x20000026ff027230 */ /* 0x100fe20000004100 */
[----:B------:R-:W-:Y:S01]  /*6e20*/  F2FP.F16.F32.PACK_AB R34, R5, R4 ;  /* 0x000000040522723e */ /* 0x000fe200000000ff */
[----:B------:R-:W-:Y:S02]  /*6e30*/  HADD2.F32 R3, -RZ, R38.H1_H1 ;  /* 0x30000026ff037230 */ /* 0x000fe40000004100 */
[----:B------:R-:W-:Y:S01]  /*6e40*/  FFMA R15, R27, R0, R15 ;  /* 0x000000001b0f7223 */ /* 0x000fe2000000000f */
[C---:B------:R-:W-:Y:S01]  /*6e50*/  FMUL R13, R24.reuse, R17 ;  /* 0x00000011180d7220 */ /* 0x040fe20000400000 */
[--C-:B------:R-:W-:Y:S02]  /*6e60*/  HADD2.F32 R4, -RZ, R39.reuse.H0_H0 ;  /* 0x20000027ff047230 */ /* 0x100fe40000004100 */
[C---:B------:R-:W-:Y:S01]  /*6e70*/  FMUL R14, R24.reuse, R18 ;  /* 0x00000012180e7220 */ /* 0x040fe20000400000 */
[----:B------:R-:W-:Y:S02]  /*6e80*/  HADD2.F32 R0, -RZ, R39.H1_H1 ;  /* 0x30000027ff007230 */ /* 0x000fe40000004100 */
[----:B------:R-:W-:Y:S01]  /*6e90*/  FMUL R19, R24, R19 ;  /* 0x0000001318137220 */ /* 0x000fe20000400000 */
[----:B------:R-:W-:Y:S01]  /*6ea0*/  F2FP.F16.F32.PACK_AB R35, R11, R6 ;  /* 0x000000060b23723e */ /* 0x000fe200000000ff */
[C---:B------:R-:W-:Y:S01]  /*6eb0*/  FFMA R12, R27.reuse, R2, R12 ;  /* 0x000000021b0c7223 */ /* 0x040fe2000000000c */
[C---:B------:R-:W-:Y:S01]  /*6ec0*/  FFMA R13, R27.reuse, R3, R13 ;  /* 0x000000031b0d7223 */ /* 0x040fe2000000000d */
[C---:B------:R-:W-:Y:S01]  /*6ed0*/  FFMA R14, R27.reuse, R4, R14 ;  /* 0x000000041b0e7223 */ /* 0x040fe2000000000e */
[----:B------:R-:W-:Y:S01]  /*6ee0*/  FFMA R19, R27, R0, R19 ;  /* 0x000000001b137223 */ /* 0x000fe20000000013 */
[----:B------:R1:W-:Y:S01]  /*6ef0*/  STS.128 [R57+UR43+0x200], R32 ;  /* 0x0002002039007988 */ /* 0x0003e20008000c2b */
[----:B------:R-:W-:Y:S02]  /*6f00*/  F2FP.F16.F32.PACK_AB R8, R9, R8 ;  /* 0x000000080908723e */ /* 0x000fe400000000ff */
[----:B------:R-:W-:Y:S02]  /*6f10*/  F2FP.F16.F32.PACK_AB R9, R15, R10 ;  /* 0x0000000a0f09723e */ /* 0x000fe400000000ff */
[----:B------:R-:W-:Y:S02]  /*6f20*/  F2FP.F16.F32.PACK_AB R10, R13, R12 ;  /* 0x0000000c0d0a723e */ /* 0x000fe400000000ff */
[----:B------:R-:W-:Y:S05]  /*6f30*/  F2FP.F16.F32.PACK_AB R11, R19, R14 ;  /* 0x0000000e130b723e */ /* 0x000fea00000000ff */
[----:B------:R1:W-:Y:S01]  /*6f40*/  STS.128 [R63+0x200], R8 ;  /* 0x000200083f007388 */ /* 0x0003e20000000c00 */
[----:B------:R-:W-:Y:S01]  /*6f50*/  @!PT LDS RZ, [RZ] ;  /* 0x00000000fffff984 */ /* 0x000fe20000000800 */
[----:B------:R-:W-:Y:S01]  /*6f60*/  @!PT LDS RZ, [RZ] ;  /* 0x00000000fffff984 */ /* 0x000fe20000000800 */
[----:B------:R-:W-:Y:S01]  /*6f70*/  @!PT LDS RZ, [RZ] ;  /* 0x00000000fffff984 */ /* 0x000fe20000000800 */
[----:B------:R-:W-:Y:S01]  /*6f80*/  @!PT LDS RZ, [RZ] ;  /* 0x00000000fffff984 */ /* 0x000fe20000000800 */
[----:B------:R2:W-:Y:S07]  /*6f90*/  MEMBAR.ALL.CTA ;  /* 0x0000000000007992 */ /* 0x0005ee0000008000 */
[----:B--2---:R-:W2:Y:S02]  /*6fa0*/  FENCE.VIEW.ASYNC.S ;  /* 0x00000000000073c6 */ /* 0x004ea40000000000 */
[----:B--2---:R-:W-:Y:S06]  /*6fb0*/  BAR.SYNC.DEFER_BLOCKING 0x1, 0x80 ;  /* 0x0042000000007b1d */ /* 0x004fec0000010000 */
[----:B------:R-:W-:Y:S05]  /*6fc0*/  @P0 BRA `(.L_x_117) ;  /* 0x00000000003c0947 */ /* 0x000fea0003800000 */
[----:B------:R-:W2:Y:S01]  /*6fd0*/  LDCU.64 UR6, c[0x0][0x348] ;  /* 0x00006900ff0677ac */ /* 0x000ea20008000a00 */
[----:B------:R-:W-:Y:S01]  /*6fe0*/  UIADD3 UR4, UPT, UPT, UR43, 0x200, URZ ;  /* 0x000002002b047890 */ /* 0x000fe2000fffe0ff */
[----:B------:R-:W-:Y:S01]  /*6ff0*/  UMOV UR51, UR36 ;  /* 0x0000002400337c82 */ /* 0x000fe20008000000 */
[----:B------:R-:W-:Y:S02]  /*7000*/  UIADD3 UR9, UPT, UPT, UR49, 0x40, URZ ;  /* 0x0000004031097890 */ /* 0x000fe4000fffe0ff */
[----:B------:R-:W-:Y:S02]  /*7010*/  UIADD3 UR8, UPT, UPT, UR43, 0xa00, URZ ;  /* 0x00000a002b087890 */ /* 0x000fe4000fffe0ff */
[----:B------:R-:W-:Y:S01]  /*7020*/  MOV R53, UR4 ;  /* 0x0000000400357c02 */ /* 0x000fe20008000f00 */
[----:B------:R-:W-:Y:S01]  /*7030*/  UMOV UR10, UR50 ;  /* 0x00000032000a7c82 */ /* 0x000fe20008000000 */
[----:B------:R-:W-:Y:S02]  /*7040*/  UMOV UR11, UR36 ;  /* 0x00000024000b7c82 */ /* 0x000fe40008000000 */
[----:B------:R-:W-:Y:S01]  /*7050*/  R2UR UR48, R53 ;  /* 0x00000000353072ca */ /* 0x000fe200000e0000 */
[----:B--2---:R-:W-:Y:S04]  /*7060*/  UIADD3 UR4, UP0, UPT, UR6, 0x680, URZ ;  /* 0x0000068006047890 */ /* 0x004fe8000ff1e0ff */
[----:B------:R-:W-:Y:S09]  /*7070*/  UIADD3.X UR5, UPT, UPT, URZ, UR7, URZ, UP0, !UPT ;  /* 0x00000007ff057290 */ /* 0x000ff200087fe4ff */
[----:B------:R2:W-:Y:S01]  /*7080*/  UTMASTG.3D [UR48], [UR4] ;  /* 0x00000030040073b5 */ /* 0x0005e20008010000 */
[----:B------:R2:W-:Y:S01]  /*7090*/  UTMASTG.3D [UR8], [UR4] ;  /* 0x00000008040073b5 */ /* 0x0005e20008010000 */
[----:B------:R0:W-:Y:S01]  /*70a0*/  UTMACMDFLUSH ;  /* 0x00000000000079b7 */ /* 0x0001e20000000000 */
[----:B--2---:R-:W-:Y:S04]  /*70b0*/  DEPBAR.LE SB0, 0x1 ;  /* 0x000080400000791a */ /* 0x004fe80000000000 */
.L_x_117:
[----:B------:R-:W-:Y:S05]  /*70c0*/  BSYNC.RECONVERGENT B0 ;  /* 0x0000000000007941 */ /* 0x000fea0003800200 */
.L_x_116:
[----:B------:R-:W-:Y:S01]  /*70d0*/  BAR.SYNC.DEFER_BLOCKING 0x1, 0x80 ;  /* 0x0042000000007b1d */ /* 0x000fe20000010000 */
[----:B------:R-:W-:Y:S01]  /*70e0*/  ISETP.NE.AND P1, PT, R62, RZ, PT ;  /* 0x000000ff3e00720c */ /* 0x000fe20003f25270 */
[----:B------:R-:W-:Y:S01]  /*70f0*/  UISETP.NE.AND UP0, UPT, UR52, URZ, UPT ;  /* 0x000000ff3400728c */ /* 0x000fe2000bf05270 */
[----:B------:R-:W-:Y:S11]  /*7100*/  LEA R2, R26, UR43, 0x3 ;  /* 0x0000002b1a027c11 */ /* 0x000ff6000f8e18ff */
[----:B------:R-:W-:Y:S01]  /*7110*/  @P1 SHF.L.U32 R3, R60, 0x1f, RZ ;  /* 0x0000001f3c031819 */ /* 0x000fe200000006ff */
[----:B------:R-:W-:Y:S06]  /*7120*/  BRA.U !UP0, `(.L_x_118) ;  /* 0x0000000108247547 */ /* 0x000fec000b800000 */
[----:B------:R-:W-:Y:S01]  /*7130*/  IMAD.U32 R4, RZ, RZ, UR46 ;  /* 0x0000002eff047e24 */ /* 0x000fe2000f8e00ff */
[----:B------:R-:W-:Y:S01]  /*7140*/  MOV R0, UR47 ;  /* 0x0000002f00007c02 */ /* 0x000fe20008000f00 */
[----:B------:R-:W-:Y:S03]  /*7150*/  UIADD3 UR4, UPT, UPT, UR46, 0x1, URZ ;  /* 0x000000012e047890 */ /* 0x000fe6000fffe0ff */
[----:B------:R-:W-:Y:S01]  /*7160*/  @P1 LEA R4, R4, UR43, 0x3 ;  /* 0x0000002b04041c11 */ /* 0x000fe2000f8e18ff */
[----:B------:R-:W-:Y:S04]  /*7170*/  UISETP.NE.AND UP0, UPT, UR4, 0x4, UPT ;  /* 0x000000040400788c */ /* 0x000fe8000bf05270 */
[----:B------:R-:W-:Y:S01]  /*7180*/  @P1 VIADD R4, R4, 0x60 ;  /* 0x0000006004041836 */ /* 0x000fe20000000000 */
[----:B------:R-:W-:Y:S04]  /*7190*/  USEL UR46, UR4, URZ, UP0 ;  /* 0x000000ff042e7287 */ /* 0x000fe80008000000 */
[----:B------:R-:W-:Y:S04]  /*71a0*/  @P1 PRMT R0, R0, 0x654, R4 ;  /* 0x0000065400001816 */ /* 0x000fe80000000004 */
[----:B------:R2:W-:Y:S04]  /*71b0*/  @P1 SYNCS.ARRIVE.TRANS64.RED.A1T0 RZ, [R0+URZ], RZ ;  /* 0x000000ff00ff19a7 */ /* 0x0005e800081004ff */
.L_x_118:
[----:B------:R-:W3:Y:S01]  /*71c0*/  @P1 SYNCS.PHASECHK.TRANS64.TRYWAIT P0, [R2+URZ+0x40], R3 ;  /* 0x00004003020015a7 */ /* 0x000ee200080011ff */
[----:B------:R-:W-:Y:S01]  /*71d0*/  BSSY B1, `(.L_x_119) ;  /* 0x0000012000017945 */ /* 0x000fe20003800000 */
[----:B---3--:R-:W-:Y:S03]  /*71e0*/  @P1 SEL R64, RZ, 0x1, !P0 ;  /* 0x00000001ff401807 */ /* 0x008fe60004000000 */
[----:B------:R-:W-:Y:S05]  /*71f0*/  @!P1 BRA `(.L_x_120) ;  /* 0x00000000003c9947 */ /* 0x000fea0003800000 */
[----:B------:R-:W-:Y:S01]  /*7200*/  ISETP.NE.AND P1, PT, R65, RZ, PT ;  /* 0x000000ff4100720c */ /* 0x000fe20003f25270 */
[----:B------:R-:W-:Y:S01]  /*7210*/  BSSY B0, `(.L_x_121) ;  /* 0x0000009000007945 */ /* 0x000fe20003800000 */
[----:B------:R-:W-:Y:S11]  /*7220*/  ISETP.NE.AND P0, PT, R64, RZ, PT ;  /* 0x000000ff4000720c */ /* 0x000ff60003f05270 */
[----:B------:R-:W-:Y:S05]  /*7230*/  @P1 IMAD R4, R26, 0x1000, R57 ;  /* 0x000010001a041824 */ /* 0x000fea00078e0239 */
[----:B------:R-:W-:Y:S05]  /*7240*/  @P1 IADD3 R3, PT, PT, R4, UR43, RZ ;  /* 0x0000002b04031c10 */ /* 0x000fea000fffe0ff */
[----:B------:R-:W-:Y:S01]  /*7250*/  @P1 IMAD.IADD R3, R66, 0x1, R3 ;  /* 0x0000000142031824 */ /* 0x000fe200078e0203 */
[----:B------:R-:W-:Y:S06]  /*7260*/  @P0 BRA `(.L_x_122) ;  /* 0x00000000000c0947 */ /* 0x000fec0003800000 */
[----:B--2---:R-:W-:Y:S04]  /*7270*/  SHF.L.U32 R0, R60, 0x1f, RZ ;  /* 0x0000001f3c007819 */ /* 0x004fe800000006ff */
[----:B------:R-:W2:Y:S02]  /*7280*/  SYNCS.PHASECHK.TRANS64.TRYWAIT P0, [R2+URZ+0x40], R0 ;  /* 0x00004000020075a7 */ /* 0x000ea400080011ff */
[----:B--2---:R-:W-:Y:S05]  /*7290*/  @!P0 BRA `(.L_x_123) ;  /* 0x0000002800248947 */ /* 0x004fea0003800000 */
.L_x_122:
[----:B------:R-:W-:Y:S05]  /*72a0*/  BSYNC B0 ;  /* 0x0000000000007941 */ /* 0x000fea0003800000 */
.L_x_121:
[----:B------:R-:W-:Y:S02]  /*72b0*/  ISETP.NE.AND P0, PT, R65, RZ, PT ;  /* 0x000000ff4100720c */ /* 0x000fe40003f05270 */
[----:B------:R-:W-:Y:S11]  /*72c0*/  IADD3 R26, PT, PT, R26, 0x1, RZ ;  /* 0x000000011a1a7810 */ /* 0x000ff60007ffe0ff */
[----:B------:R3:W4:Y:S04]  /*72d0*/  @P0 LDS.128 R28, [R4+UR43+0x200] ;  /* 0x0002002b041c0984 */ /* 0x0007280008000c00 */
[----:B------:R3:W1:Y:S02]  /*72e0*/  @P0 LDS.128 R36, [R3+0x200] ;  /* 0x0002000003240984 */ /* 0x0006640000000c00 */
.L_x_120:
[----:B------:R-:W-:Y:S05]  /*72f0*/  BSYNC B1 ;  /* 0x0000000000017941 */ /* 0x000fea0003800000 */
.L_x_119:
[----:B--2---:R-:W-:Y:S05]  /*7300*/  VIADD R0, R25, 0x10 ;  /* 0x0000001019007836 */ /* 0x004fea0000000000 */
[----:B------:R-:W-:Y:S04]  /*7310*/  SHF.R.U32.HI R0, RZ, 0x15, R0 ;  /* 0x00000015ff007819 */ /* 0x000fe80000011600 */
[----:B------:R-:W-:Y:S11]  /*7320*/  LOP3.LUT P0, RZ, R0, 0x3, R51, 0x48, !PT ;  /* 0x0000000300ff7812 */ /* 0x000ff60007804833 */
[----:B------:R-:W-:Y:S02]  /*7330*/  @!UPT UIADD3 URZ, UPT, UPT, URZ, URZ, URZ ;  /* 0x000000fffffff290 */ /* 0x000fe4000fffe0ff */
[----:B------:R-:W-:Y:S05]  /*7340*/  @!P0 BRA `(.L_x_124) ;  /* 0x0000000000408947 */ /* 0x000fea0003800000 */
[----:B------:R-:W2:Y:S01]  /*7350*/  LDCU.64 UR8, c[0x4][0x70] ;  /* 0x01000e00ff0877ac */ /* 0x000ea20008000a00 */
[----:B---3--:R-:W-:Y:S01]  /*7360*/  MOV R3, 0x0 ;  /* 0x0000000000037802 */ /* 0x008fe20000000f00 */
[----:B------:R-:W-:Y:S02]  /*7370*/  HFMA2 R12, -RZ, RZ, 0, 5.9604644775390625e-08 ;  /* 0x00000001ff0c7431 */ /* 0x000fe400000001ff */
[----:B-1----:R-:W-:Y:S02]  /*7380*/  IMAD.MOV.U32 R8, RZ, RZ, 0x192 ;  /* 0x00000192ff087424 */ /* 0x002fe400078e00ff */
[----:B------:R-:W-:Y:S01]  /*7390*/  IMAD.MOV.U32 R13, RZ, RZ, RZ ;  /* 0x000000ffff0d7224 */ /* 0x000fe200078e00ff */
[----:B------:R-:W1:Y:S01]  /*73a0*/  LDCU.64 UR6, c[0x4][0x78] ;  /* 0x01000f00ff0677ac */ /* 0x000e620008000a00 */
[----:B------:R-:W3:Y:S01]  /*73b0*/  LDC.64 R2, c[0x4][R3] ;  /* 0x0100000003027b82 */ /* 0x000ee20000000a00 */
[----:B------:R-:W5:Y:S01]  /*73c0*/  LDCU.64 UR4, c[0x4][0x10] ;  /* 0x01000200ff0477ac */ /* 0x000f620008000a00 */
[----:B--2---:R-:W-:Y:S01]  /*73d0*/  MOV R5, UR9 ;  /* 0x0000000900057c02 */ /* 0x004fe20008000f00 */
[----:B------:R-:W-:Y:S01]  /*73e0*/  IMAD.U32 R4, RZ, RZ, UR8 ;  /* 0x00000008ff047e24 */ /* 0x000fe2000f8e00ff */
[----:B-1----:R-:W-:Y:S01]  /*73f0*/  MOV R7, UR7 ;  /* 0x0000000700077c02 */ /* 0x002fe20008000f00 */
[----:B------:R-:W-:Y:S01]  /*7400*/  IMAD.U32 R6, RZ, RZ, UR6 ;  /* 0x00000006ff067e24 */ /* 0x000fe2000f8e00ff */
[----:B-----5:R-:W-:Y:S01]  /*7410*/  MOV R11, UR5 ;  /* 0x00000005000b7c02 */ /* 0x020fe20008000f00 */
[----:B------:R-:W-:Y:S02]  /*7420*/  IMAD.U32 R10, RZ, RZ, UR4 ;  /* 0x00000004ff0a7e24 */ /* 0x000fe4000f8e00ff */
[----:B------:R-:W-:Y:S07]  /*7430*/  LEPC R20, `(.L_x_124) ;  /* 0x000000001014794e */ /* 0x000fee0000000000 */
[----:B---34-:R-:W-:Y:S05]  /*7440*/  CALL.ABS.NOINC R2 ;  /* 0x0000000002007343 */ /* 0x018fea0003c00000 */
.L_x_124:
[----:B------:R-:W-:Y:S01]  /*7450*/  ISETP.NE.AND P6, PT, R62, RZ, PT ;  /* 0x000000ff3e00720c */ /* 0x000fe20003fc5270 */
[----:B------:R-:W-:Y:S05]  /*7460*/  WARPSYNC.ALL ;  /* 0x0000000000007948 */ /* 0x000fea0003800000 */
[----:B------:R-:W-:Y:S01]  /*7470*/  R2UR UR4, R25 ;  /* 0x00000000190472ca */ /* 0x000fe200000e0000 */
[----:B---34-:R-:W-:Y:S01]  /*7480*/  HADD2.F32 R3, -RZ, R28.H0_H0 ;  /* 0x2000001cff037230 */ /* 0x018fe20000004100 */
[----:B------:R-:W-:Y:S01]  /*7490*/  ISETP.NE.AND P0, PT, R61, RZ, PT ;  /* 0x000000ff3d00720c */ /* 0x000fe20003f05270 */
[----:B------:R-:W-:Y:S01]  /*74a0*/  HADD2.F32 R20, -RZ, R30.H0_H0 ;  /* 0x2000001eff147230 */ /* 0x000fe20000004100 */
[----:B------:R-:W-:Y:S09]  /*74b0*/  BSSY.RECONVERGENT B0, `(.L_x_125) ;  /* 0x0000058000007945 */ /* 0x000ff20003800200 */
[----:B-1----:R-:W1:Y:S02]  /*74c0*/  LDTM.x16 R4, tmem[UR4+0x10] ;  /* 0x00001004000479ee */ /* 0x002e640008240000 */
[C---:B-1----:R-:W-:Y:S01]  /*74d0*/  FMUL R0, R24.reuse, R4 ;  /* 0x0000000418007220 */ /* 0x042fe20000400000 */
[----:B------:R-:W-:Y:S02]  /*74e0*/  HADD2.F32 R4, -RZ, R28.H1_H1 ;  /* 0x3000001cff047230 */ /* 0x000fe40000004100 */
[C---:B------:R-:W-:Y:S01]  /*74f0*/  FMUL R2, R24.reuse, R5 ;  /* 0x0000000518027220 */ /* 0x040fe20000400000 */
[--C-:B------:R-:W-:Y:S02]  /*7500*/  HADD2.F32 R5, -RZ, R29.reuse.H0_H0 ;  /* 0x2000001dff057230 */ /* 0x100fe40000004100 */
[C---:B------:R-:W-:Y:S01]  /*7510*/  FFMA R0, R27.reuse, R3, R0 ;  /* 0x000000031b007223 */ /* 0x040fe20000000000 */
[C---:B------:R-:W-:Y:S01]  /*7520*/  FMUL R3, R24.reuse, R6 ;  /* 0x0000000618037220 */ /* 0x040fe20000400000 */
[----:B------:R-:W-:Y:S02]  /*7530*/  HADD2.F32 R6, -RZ, R29.H1_H1 ;  /* 0x3000001dff067230 */ /* 0x000fe40000004100 */
[C---:B------:R-:W-:Y:S01]  /*7540*/  FFMA R2, R27.reuse, R4, R2 ;  /* 0x000000041b027223 */ /* 0x040fe20000000002 */
[C---:B------:R-:W-:Y:S01]  /*7550*/  FMUL R7, R24.reuse, R7 ;  /* 0x0000000718077220 */ /* 0x040fe20000400000 */
[C---:B------:R-:W-:Y:S01]  /*7560*/  FFMA R3, R27.reuse, R5, R3 ;  /* 0x000000051b037223 */ /* 0x040fe20000000003 */
[C---:B------:R-:W-:Y:S01]  /*7570*/  FMUL R4, R24.reuse, R8 ;  /* 0x0000000818047220 */ /* 0x040fe20000400000 */
[----:B------:R-:W-:Y:S01]  /*7580*/  FMUL R5, R24, R9 ;  /* 0x0000000918057220 */ /* 0x000fe20000400000 */
[----:B------:R-:W-:Y:S01]  /*7590*/  F2FP.F16.F32.PACK_AB R32, R2, R0 ;  /* 0x000000000220723e */ /* 0x000fe200000000ff */
[C---:B------:R-:W-:Y:S01]  /*75a0*/  FFMA R7, R27.reuse, R6, R7 ;  /* 0x000000061b077223 */ /* 0x040fe20000000007 */
[----:B------:R-:W-:Y:S02]  /*75b0*/  HADD2.F32 R0, -RZ, R30.H1_H1 ;  /* 0x3000001eff007230 */ /* 0x000fe40000004100 */
[----:B------:R-:W-:Y:S01]  /*75c0*/  FFMA R4, R27, R20, R4 ;  /* 0x000000141b047223 */ /* 0x000fe20000000004 */
[--C-:B------:R-:W-:Y:S02]  /*75d0*/  HADD2.F32 R2, -RZ, R31.reuse.H0_H0 ;  /* 0x2000001fff027230 */ /* 0x100fe40000004100 */
[C---:B------:R-:W-:Y:S01]  /*75e0*/  FMUL R6, R24.reuse, R10 ;  /* 0x0000000a18067220 */ /* 0x040fe20000400000 */
[----:B------:R-:W-:Y:S01]  /*75f0*/  F2FP.F16.F32.PACK_AB R33, R7, R3 ;  /* 0x000000030721723e */ /* 0x000fe200000000ff */
[----:B------:R-:W-:Y:S02]  /*7600*/  HADD2.F32 R3, -RZ, R31.H1_H1 ;  /* 0x3000001fff037230 */ /* 0x000fe40000004100 */
[C---:B------:R-:W-:Y:S01]  /*7610*/  FFMA R5, R27.reuse, R0, R5 ;  /* 0x000000001b057223 */ /* 0x040fe20000000005 */
[C---:B------:R-:W-:Y:S01]  /*7620*/  FMUL R11, R24.reuse, R11 ;  /* 0x0000000b180b7220 */ /* 0x040fe20000400000 */
[--C-:B------:R-:W-:Y:S02]  /*7630*/  HADD2.F32 R7, -RZ, R36.reuse.H0_H0 ;  /* 0x20000024ff077230 */ /* 0x100fe40000004100 */
[C---:B------:R-:W-:Y:S01]  /*7640*/  FMUL R8, R24.reuse, R12 ;  /* 0x0000000c18087220 */ /* 0x040fe20000400000 */
[----:B------:R-:W-:Y:S02]  /*7650*/  HADD2.F32 R0, -RZ, R36.H1_H1 ;  /* 0x30000024ff007230 */ /* 0x000fe40000004100 */
[C---:B------:R-:W-:Y:S01]  /*7660*/  FMUL R9, R24.reuse, R13 ;  /* 0x0000000d18097220 */ /* 0x040fe20000400000 */
[C---:B------:R-:W-:Y:S01]  /*7670*/  FFMA R6, R27.reuse, R2, R6 ;  /* 0x000000021b067223 */ /* 0x040fe20000000006 */
[C---:B------:R-:W-:Y:S01]  /*7680*/  FFMA R11, R27.reuse, R3, R11 ;  /* 0x000000031b0b7223 */ /* 0x040fe2000000000b */
[C---:B------:R-:W-:Y:S01]  /*7690*/  FFMA R8, R27.reuse, R7, R8 ;  /* 0x000000071b087223 */ /* 0x040fe20000000008 */
[C---:B------:R-:W-:Y:S01]  /*76a0*/  FFMA R9, R27.reuse, R0, R9 ;  /* 0x000000001b097223 */ /* 0x040fe20000000009 */
[--C-:B------:R-:W-:Y:S02]  /*76b0*/  HADD2.F32 R2, -RZ, R37.reuse.H0_H0 ;  /* 0x20000025ff027230 */ /* 0x100fe40000004100 */
[C---:B------:R-:W-:Y:S01]  /*76c0*/  FMUL R10, R24.reuse, R14 ;  /* 0x0000000e180a7220 */ /* 0x040fe20000400000 */
[----:B------:R-:W-:Y:S02]  /*76d0*/  HADD2.F32 R0, -RZ, R37.H1_H1 ;  /* 0x30000025ff007230 */ /* 0x000fe40000004100 */
[C---:B------:R-:W-:Y:S01]  /*76e0*/  FMUL R15, R24.reuse, R15 ;  /* 0x0000000f180f7220 */ /* 0x040fe20000400000 */
[C---:B------:R-:W-:Y:S01]  /*76f0*/  FMUL R12, R24.reuse, R16 ;  /* 0x00000010180c7220 */ /* 0x040fe20000400000 */
[C---:B------:R-:W-:Y:S01]  /*7700*/  FFMA R10, R27.reuse, R2, R10 ;  /* 0x000000021b0a7223 */ /* 0x040fe2000000000a */
[--C-:B------:R-:W-:Y:S02]  /*7710*/  HADD2.F32 R2, -RZ, R38.reuse.H0_H0 ;  /* 0x20000026ff027230 */ /* 0x100fe40000004100 */
[----:B------:R-:W-:Y:S01]  /*7720*/  FFMA R15, R27, R0, R15 ;  /* 0x000000001b0f7223 */ /* 0x000fe2000000000f */
[----:B------:R-:W-:Y:S01]  /*7730*/  HADD2.F32 R0, -RZ, R38.H1_H1 ;  /* 0x30000026ff007230 */ /* 0x000fe20000004100 */
[----:B------:R-:W-:Y:S01]  /*7740*/  F2FP.F16.F32.PACK_AB R34, R5, R4 ;  /* 0x000000040522723e */ /* 0x000fe200000000ff */
        /* <DEDUP_REMOVED lines=14> */
[----:B------:R-:W-:Y:S02]  /*7830*/  F2FP.F16.F32.PACK_AB R11, R19, R14 ;  /* 0x0000000e130b723e */ /* 0x000fe400000000ff */
[----:B------:R-:W-:Y:S02]  /*7840*/  MOV R2, UR46 ;  /* 0x0000002e00027c02 */ /* 0x000fe40008000f00 */
[----:B------:R-:W-:Y:S01]  /*7850*/  MOV R0, UR47 ;  /* 0x0000002f00007c02 */ /* 0x000fe20008000f00 */
[----:B------:R1:W-:Y:S01]  /*7860*/  STS.128 [R63+0x1200], R8 ;  /* 0x001200083f007388 */ /* 0x0003e20000000c00 */
[----:B------:R-:W-:Y:S02]  /*7870*/  @P6 LEA R2, R2, UR43, 0x3 ;  /* 0x0000002b02026c11 */ /* 0x000fe4000f8e18ff */
[----:B------:R-:W-:Y:S02]  /*7880*/  @P6 SHF.L.U32 R3, R60, 0x1f, RZ ;  /* 0x0000001f3c036819 */ /* 0x000fe400000006ff */
[----:B------:R-:W-:Y:S01]  /*7890*/  @P6 IADD3 R2, PT, PT, R2, 0x60, RZ ;  /* 0x0000006002026810 */ /* 0x000fe20007ffe0ff */
[----:B------:R-:W-:Y:S01]  /*78a0*/  @!PT LDS RZ, [RZ] ;  /* 0x00000000fffff984 */ /* 0x000fe20000000800 */
[----:B------:R-:W-:Y:S01]  /*78b0*/  @!PT LDS RZ, [RZ] ;  /* 0x00000000fffff984 */ /* 0x000fe20000000800 */
[----:B------:R-:W-:Y:S01]  /*78c0*/  @!PT LDS RZ, [RZ] ;  /* 0x00000000fffff984 */ /* 0x000fe20000000800 */
[----:B------:R-:W-:Y:S01]  /*78d0*/  @!PT LDS RZ, [RZ] ;  /* 0x00000000fffff984 */ /* 0x000fe20000000800 */
[----:B------:R2:W-:Y:S06]  /*78e0*/  MEMBAR.ALL.CTA ;  /* 0x0000000000007992 */ /* 0x0005ec0000008000 */
[----:B--2---:R-:W2:Y:S01]  /*78f0*/  FENCE.VIEW.ASYNC.S ;  /* 0x00000000000073c6 */ /* 0x004ea20000000000 */
[----:B------:R-:W-:Y:S02]  /*7900*/  @P6 PRMT R0, R0, 0x654, R2 ;  /* 0x0000065400006816 */ /* 0x000fe40000000002 */
[----:B------:R-:W-:Y:S01]  /*7910*/  LEA R2, R26, UR43, 0x3 ;  /* 0x0000002b1a027c11 */ /* 0x000fe2000f8e18ff */
[----:B--2---:R-:W-:Y:S06]  /*7920*/  BAR.SYNC.DEFER_BLOCKING 0x1, 0x80 ;  /* 0x0042000000007b1d */ /* 0x004fec0000010000 */
[----:B------:R-:W-:Y:S05]  /*7930*/  @P0 BRA `(.L_x_126) ;  /* 0x00000000003c0947 */ /* 0x000fea0003800000 */
[----:B------:R-:W2:Y:S01]  /*7940*/  LDCU.64 UR6, c[0x0][0x348] ;  /* 0x00006900ff0677ac */ /* 0x000ea20008000a00 */
[----:B------:R-:W-:Y:S02]  /*7950*/  UIADD3 UR13, UPT, UPT, UR49, 0x10, URZ ;  /* 0x00000010310d7890 */ /* 0x000fe4000fffe0ff */
[----:B------:R-:W-:Y:S01]  /*7960*/  UIADD3 UR12, UPT, UPT, UR43, 0x1200, URZ ;  /* 0x000012002b0c7890 */ /* 0x000fe2000fffe0ff */
[----:B------:R-:W-:Y:S01]  /*7970*/  UMOV UR14, UR50 ;  /* 0x00000032000e7c82 */ /* 0x000fe20008000000 */
[----:B------:R-:W-:Y:S01]  /*7980*/  UMOV UR15, UR36 ;  /* 0x00000024000f7c82 */ /* 0x000fe20008000000 */
[----:B------:R-:W-:Y:S02]  /*7990*/  UIADD3 UR9, UPT, UPT, UR49, 0x50, URZ ;  /* 0x0000005031097890 */ /* 0x000fe4000fffe0ff */
[----:B------:R-:W-:Y:S01]  /*79a0*/  UIADD3 UR8, UPT, UPT, UR43, 0x1a00, URZ ;  /* 0x00001a002b087890 */ /* 0x000fe2000fffe0ff */
[----:B------:R-:W-:Y:S01]  /*79b0*/  UMOV UR10, UR50 ;  /* 0x00000032000a7c82 */ /* 0x000fe20008000000 */
[----:B------:R-:W-:Y:S01]  /*79c0*/  UMOV UR11, UR36 ;  /* 0x00000024000b7c82 */ /* 0x000fe20008000000 */
[----:B--2---:R-:W-:Y:S04]  /*79d0*/  UIADD3 UR4, UP0, UPT, UR6, 0x680, URZ ;  /* 0x0000068006047890 */ /* 0x004fe8000ff1e0ff */
[----:B------:R-:W-:Y:S09]  /*79e0*/  UIADD3.X UR5, UPT, UPT, URZ, UR7, URZ, UP0, !UPT ;  /* 0x00000007ff057290 */ /* 0x000ff200087fe4ff */
[----:B------:R2:W-:Y:S01]  /*79f0*/  UTMASTG.3D [UR12], [UR4] ;  /* 0x0000000c040073b5 */ /* 0x0005e20008010000 */
[----:B------:R2:W-:Y:S01]  /*7a00*/  UTMASTG.3D [UR8], [UR4] ;  /* 0x00000008040073b5 */ /* 0x0005e20008010000 */
[----:B------:R0:W-:Y:S01]  /*7a10*/  UTMACMDFLUSH ;  /* 0x00000000000079b7 */ /* 0x0001e20000000000 */
[----:B--2---:R-:W-:Y:S04]  /*7a20*/  DEPBAR.LE SB0, 0x1 ;  /* 0x000080400000791a */ /* 0x004fe80000000000 */
.L_x_126:
[----:B------:R-:W-:Y:S05]  /*7a30*/  BSYNC.RECONVERGENT B0 ;  /* 0x0000000000007941 */ /* 0x000fea0003800200 */
.L_x_125:
[----:B------:R-:W-:Y:S01]  /*7a40*/  BAR.SYNC.DEFER_BLOCKING 0x1, 0x80 ;  /* 0x0042000000007b1d */ /* 0x000fe20000010000 */
[----:B------:R-:W-:Y:S04]  /*7a50*/  UIADD3 UR4, UPT, UPT, UR46, 0x1, URZ ;  /* 0x000000012e047890 */ /* 0x000fe8000fffe0ff */
[----:B------:R-:W-:Y:S04]  /*7a60*/  UISETP.NE.AND UP0, UPT, UR4, 0x4, UPT ;  /* 0x000000040400788c */ /* 0x000fe8000bf05270 */
[----:B------:R-:W-:Y:S01]  /*7a70*/  USEL UR44, UR4, URZ, UP0 ;  /* 0x000000ff042c7287 */ /* 0x000fe20008000000 */
[----:B------:R2:W-:Y:S01]  /*7a80*/  @P6 SYNCS.ARRIVE.TRANS64.RED.A1T0 RZ, [R0+URZ], RZ ;  /* 0x000000ff00ff69a7 */ /* 0x0005e200081004ff */
[----:B------:R-:W-:Y:S01]  /*7a90*/  BSSY B1, `(.L_x_127) ;  /* 0x0000013000017945 */ /* 0x000fe20003800000 */
[----:B------:R-:W3:Y:S02]  /*7aa0*/  @P6 SYNCS.PHASECHK.TRANS64.TRYWAIT P0, [R2+URZ+0x40], R3 ;  /* 0x00004003020065a7 */ /* 0x000ee400080011ff */
[----:B---3--:R-:W-:Y:S01]  /*7ab0*/  @P6 SEL R64, RZ, 0x1, !P0 ;  /* 0x00000001ff406807 */ /* 0x008fe20004000000 */
[----:B--2---:R-:W-:Y:S06]  /*7ac0*/  @!P6 BRA `(.L_x_128) ;  /* 0x00000000003ce947 */ /* 0x004fec0003800000 */
[----:B------:R-:W-:Y:S01]  /*7ad0*/  ISETP.NE.AND P1, PT, R65, RZ, PT ;  /* 0x000000ff4100720c */ /* 0x000fe20003f25270 */
[----:B------:R-:W-:Y:S01]  /*7ae0*/  BSSY B0, `(.L_x_129) ;  /* 0x0000009000007945 */ /* 0x000fe20003800000 */
[----:B------:R-:W-:Y:S11]  /*7af0*/  ISETP.NE.AND P0, PT, R64, RZ, PT ;  /* 0x000000ff4000720c */ /* 0x000ff60003f05270 */
[----:B------:R-:W-:Y:S05]  /*7b00*/  @P1 IMAD R3, R26, 0x1000, R57 ;  /* 0x000010001a031824 */ /* 0x000fea00078e0239 */
[----:B------:R-:W-:Y:S05]  /*7b10*/  @P1 IADD3 R0, PT, PT, R3, UR43, RZ ;  /* 0x0000002b03001c10 */ /* 0x000fea000fffe0ff */
[----:B------:R-:W-:Y:S01]  /*7b20*/  @P1 IMAD.IADD R0, R66, 0x1, R0 ;  /* 0x0000000142001824 */ /* 0x000fe200078e0200 */
[----:B------:R-:W-:Y:S06]  /*7b30*/  @P0 BRA `(.L_x_130) ;  /* 0x00000000000c0947 */ /* 0x000fec0003800000 */
[----:B------:R-:W-:Y:S04]  /*7b40*/  SHF.L.U32 R4, R60, 0x1f, RZ ;  /* 0x0000001f3c047819 */ /* 0x000fe800000006ff */
[----:B------:R-:W2:Y:S02]  /*7b50*/  SYNCS.PHASECHK.TRANS64.TRYWAIT P0, [R2+URZ+0x40], R4 ;  /* 0x00004004020075a7 */ /* 0x000ea400080011ff */
[----:B--2---:R-:W-:Y:S05]  /*7b60*/  @!P0 BRA `(.L_x_131) ;  /* 0x0000002000048947 */ /* 0x004fea0003800000 */
.L_x_130:
[----:B------:R-:W-:Y:S05]  /*7b70*/  BSYNC B0 ;  /* 0x0000000000007941 */ /* 0x000fea0003800000 */
.L_x_129:
[----:B------:R-:W-:Y:S02]  /*7b80*/  ISETP.NE.AND P0, PT, R65, RZ, PT ;  /* 0x000000ff4100720c */ /* 0x000fe40003f05270 */
[----:B------:R-:W-:Y:S11]  /*7b90*/  IADD3 R26, PT, PT, R26, 0x1, RZ ;  /* 0x000000011a1a7810 */ /* 0x000ff60007ffe0ff */
[----:B------:R3:W4:Y:S04]  /*7ba0*/  @P0 LDS.128 R28, [R3+UR43+0x200] ;  /* 0x0002002b031c0984 */ /* 0x0007280008000c00 */
[----:B------:R3:W1:Y:S02]  /*7bb0*/  @P0 LDS.128 R36, [R0+0x200] ;  /* 0x0002000000240984 */ /* 0x0006640000000c00 */
.L_x_128:
[----:B------:R-:W-:Y:S05]  /*7bc0*/  BSYNC B1 ;  /* 0x0000000000017941 */ /* 0x000fea0003800000 */
.L_x_127:
[----:B---3--:R-:W-:Y:S05]  /*7bd0*/  VIADD R0, R25, 0x20 ;  /* 0x0000002019007836 */ /* 0x008fea0000000000 */
[----:B------:R-:W-:Y:S04]  /*7be0*/  SHF.R.U32.HI R0, RZ, 0x15, R0 ;  /* 0x00000015ff007819 */ /* 0x000fe80000011600 */
[----:B------:R-:W-:Y:S11]  /*7bf0*/  LOP3.LUT P0, RZ, R0, 0x3, R51, 0x48, !PT ;  /* 0x0000000300ff7812 */ /* 0x000ff60007804833 */
[----:B------:R-:W-:Y:S02]  /*7c00*/  @!UPT UIADD3 URZ, UPT, UPT, URZ, URZ, URZ ;  /* 0x000000fffffff290 */ /* 0x000fe4000fffe0ff */
[----:B------:R-:W-:Y:S05]  /*7c10*/  @!P0 BRA `(.L_x_132) ;  /* 0x0000000000408947 */ /* 0x000fea0003800000 */
[----:B------:R-:W3:Y:S01]  /*7c20*/  LDCU.64 UR8, c[0x4][0x70] ;  /* 0x01000e00ff0877ac */ /* 0x000ee20008000a00 */
[----:B------:R-:W-:Y:S01]  /*7c30*/  MOV R3, 0x0 ;  /* 0x0000000000037802 */ /* 0x000fe20000000f00 */
[----:B------:R-:W-:Y:S02]  /*7c40*/  HFMA2 R12, -RZ, RZ, 0, 5.9604644775390625e-08 ;  /* 0x00000001ff0c7431 */ /* 0x000fe400000001ff */
[----:B-1----:R-:W-:Y:S02]  /*7c50*/  IMAD.MOV.U32 R8, RZ, RZ, 0x192 ;  /* 0x00000192ff087424 */ /* 0x002fe400078e00ff */
[----:B------:R-:W-:Y:S01]  /*7c60*/  IMAD.MOV.U32 R13, RZ, RZ, RZ ;  /* 0x000000ffff0d7224 */ /* 0x000fe200078e00ff */
[----:B------:R-:W1:Y:S01]  /*7c70*/  LDCU.64 UR6, c[0x4][0x78] ;  /* 0x01000f00ff0677ac */ /* 0x000e620008000a00 */
[----:B--2---:R-:W2:Y:S01]  /*7c80*/  LDC.64 R2, c[0x4][R3] ;  /* 0x0100000003027b82 */ /* 0x004ea20000000a00 */
[----:B------:R-:W5:Y:S01]  /*7c90*/  LDCU.64 UR4, c[0x4][0x10] ;  /* 0x01000200ff0477ac */ /* 0x000f620008000a00 */
[----:B---3--:R-:W-:Y:S01]  /*7ca0*/  MOV R5, UR9 ;  /* 0x0000000900057c02 */ /* 0x008fe20008000f00 */
[----:B------:R-:W-:Y:S01]  /*7cb0*/  IMAD.U32 R4, RZ, RZ, UR8 ;  /* 0x00000008ff047e24 */ /* 0x000fe2000f8e00ff */
[----:B-1----:R-:W-:Y:S01]  /*7cc0*/  MOV R7, UR7 ;  /* 0x0000000700077c02 */ /* 0x002fe20008000f00 */
[----:B------:R-:W-:Y:S01]  /*7cd0*/  IMAD.U32 R6, RZ, RZ, UR6 ;  /* 0x00000006ff067e24 */ /* 0x000fe2000f8e00ff */
[----:B-----5:R-:W-:Y:S01]  /*7ce0*/  MOV R11, UR5 ;  /* 0x00000005000b7c02 */ /* 0x020fe20008000f00 */
[----:B------:R-:W-:Y:S02]  /*7cf0*/  IMAD.U32 R10, RZ, RZ, UR4 ;  /* 0x00000004ff0a7e24 */ /* 0x000fe4000f8e00ff */
[----:B------:R-:W-:Y:S07]  /*7d00*/  LEPC R20, `(.L_x_132) ;  /* 0x000000001014794e */ /* 0x000fee0000000000 */
[----:B--2-4-:R-:W-:Y:S05]  /*7d10*/  CALL.ABS.NOINC R2 ;  /* 0x0000000002007343 */ /* 0x014fea0003c00000 */
.L_x_132:
[----:B------:R-:W-:Y:S01]  /*7d20*/  ISETP.NE.AND P6, PT, R62, RZ, PT ;  /* 0x000000ff3e00720c */ /* 0x000fe20003fc5270 */
[----:B------:R-:W-:Y:S05]  /*7d30*/  WARPSYNC.ALL ;  /* 0x0000000000007948 */ /* 0x000fea0003800000 */
[----:B------:R-:W-:Y:S01]  /*7d40*/  R2UR UR4, R25 ;  /* 0x00000000190472ca */ /* 0x000fe200000e0000 */
[----:B----4-:R-:W-:Y:S01]  /*7d50*/  HADD2.F32 R3, -RZ, R28.H0_H0 ;  /* 0x2000001cff037230 */ /* 0x010fe20000004100 */
[----:B------:R-:W-:Y:S01]  /*7d60*/  ISETP.NE.AND P0, PT, R61, RZ, PT ;  /* 0x000000ff3d00720c */ /* 0x000fe20003f05270 */
[----:B------:R-:W-:Y:S01]  /*7d70*/  HADD2.F32 R20, -RZ, R30.H0_H0 ;  /* 0x2000001eff147230 */ /* 0x000fe20000004100 */
[----:B------:R-:W-:Y:S09]  /*7d80*/  BSSY.RECONVERGENT B0, `(.L_x_133) ;  /* 0x0000058000007945 */ /* 0x000ff20003800200 */
[----:B-12---:R-:W1:Y:S02]  /*7d90*/  LDTM.x16 R4, tmem[UR4+0x20] ;  /* 0x00002004000479ee */ /* 0x006e640008240000 */
        /* <DEDUP_REMOVED lines=59> */
[----:B------:R-:W-:Y:S02]  /*8150*/  LEA R3, R26, UR43, 0x3 ;  /* 0x0000002b1a037c11 */ /* 0x000fe4000f8e18ff */
        /* <DEDUP_REMOVED lines=8> */
[----:B------:R-:W-:Y:S01]  /*81e0*/  @P6 SHF.L.U32 R2, R60, 0x1f, RZ ;  /* 0x0000001f3c026819 */ /* 0x000fe200000006ff */
        /* <DEDUP_REMOVED lines=17> */
.L_x_134:
[----:B------:R-:W-:Y:S05]  /*8300*/  BSYNC.RECONVERGENT B0 ;  /* 0x0000000000007941 */ /* 0x000fea0003800200 */
.L_x_133:
        /* <DEDUP_REMOVED lines=19> */
.L_x_138:
[----:B------:R-:W-:Y:S05]  /*8440*/  BSYNC B0 ;  /* 0x0000000000007941 */ /* 0x000fea0003800000 */
.L_x_137:
[----:B------:R-:W-:Y:S11]  /*8450*/  ISETP.NE.AND P0, PT, R65, RZ, PT ;  /* 0x000000ff4100720c */ /* 0x000ff60003f05270 */
[----:B------:R-:W-:Y:S02]  /*8460*/  @!UPT UIADD3 URZ, UPT, UPT, URZ, URZ, URZ ;  /* 0x000000fffffff290 */ /* 0x000fe4000fffe0ff */
[----:B------:R3:W4:Y:S04]  /*8470*/  @P0 LDS.128 R28, [R26+UR43+0x200] ;  /* 0x0002002b1a1c0984 */ /* 0x0007280008000c00 */
[----:B------:R3:W1:Y:S02]  /*8480*/  @P0 LDS.128 R36, [R66+0x200] ;  /* 0x0002000042240984 */ /* 0x0006640000000c00 */
.L_x_136:
[----:B------:R-:W-:Y:S05]  /*8490*/  BSYNC B1 ;  /* 0x0000000000017941 */ /* 0x000fea0003800000 */
.L_x_135:
[----:B--2---:R-:W-:Y:S05]  /*84a0*/  VIADD R0, R25, 0x30 ;  /* 0x0000003019007836 */ /* 0x004fea0000000000 */
[----:B------:R-:W-:Y:S04]  /*84b0*/  SHF.R.U32.HI R0, RZ, 0x15, R0 ;  /* 0x00000015ff007819 */ /* 0x000fe80000011600 */
[----:B------:R-:W-:Y:S11]  /*84c0*/  LOP3.LUT P0, RZ, R0, 0x3, R51, 0x48, !PT ;  /* 0x0000000300ff7812 */ /* 0x000ff60007804833 */
[----:B------:R-:W-:Y:S02]  /*84d0*/  @!UPT UIADD3 URZ, UPT, UPT, URZ, URZ, URZ ;  /* 0x000000fffffff290 */ /* 0x000fe4000fffe0ff */
[----:B------:R-:W-:Y:S05]  /*84e0*/  @!P0 BRA `(.L_x_140) ;  /* 0x0000000000408947 */ /* 0x000fea0003800000 */
[----:B------:R-:W2:Y:S01]  /*84f0*/  LDCU.64 UR8, c[0x4][0x70] ;  /* 0x01000e00ff0877ac */ /* 0x000ea20008000a00 */
[----:B------:R-:W-:Y:S01]  /*8500*/  MOV R3, 0x0 ;  /* 0x0000000000037802 */ /* 0x000fe20000000f00 */
        /* <DEDUP_REMOVED lines=14> */
.L_x_140:
[----:B------:R-:W-:Y:S01]  /*85f0*/  ISETP.NE.AND P0, PT, R61, RZ, PT ;  /* 0x000000ff3d00720c */ /* 0x000fe20003f05270 */
[----:B------:R-:W-:Y:S05]  /*8600*/  WARPSYNC.ALL ;  /* 0x0000000000007948 */ /* 0x000fea0003800000 */
[----:B------:R-:W-:Y:S01]  /*8610*/  R2UR UR4, R25 ;  /* 0x00000000190472ca */ /* 0x000fe200000e0000 */
[--C-:B----4-:R-:W-:Y:S01]  /*8620*/  HADD2.F32 R20, -RZ, R28.reuse.H0_H0 ;  /* 0x2000001cff147230 */ /* 0x110fe20000004100 */
[----:B------:R-:W-:Y:S01]  /*8630*/  IADD3 R54, PT, PT, R54, 0xd0, RZ ;  /* 0x000000d036367810 */ /* 0x000fe20007ffe0ff */
[----:B------:R-:W-:Y:S01]  /*8640*/  HADD2.F32 R21, -RZ, R28.H1_H1 ;  /* 0x3000001cff157230 */ /* 0x000fe20000004100 */
[----:B------:R-:W-:Y:S01]  /*8650*/  BSSY.RECONVERGENT B0, `(.L_x_141) ;  /* 0x0000054000007945 */ /* 0x000fe20003800200 */
[--C-:B------:R-:W-:Y:S01]  /*8660*/  HADD2.F32 R25, -RZ, R29.reuse.H0_H0 ;  /* 0x2000001dff197230 */ /* 0x100fe20000004100 */
[----:B------:R-:W-:Y:S01]  /*8670*/  LOP3.LUT R54, R54, 0xfefffff8, RZ, 0xc0, !PT ;  /* 0xfefffff836367812 */ /* 0x000fe200078ec0ff */
[----:B---3--:R-:W-:Y:S02]  /*8680*/  HADD2.F32 R26, -RZ, R29.H1_H1 ;  /* 0x3000001dff1a7230 */ /* 0x008fe40000004100 */
[--C-:B------:R-:W-:Y:S02]  /*8690*/  HADD2.F32 R28, -RZ, R30.reuse.H0_H0 ;  /* 0x2000001eff1c7230 */ /* 0x100fe40000004100 */
[----:B------:R-:W-:Y:S02]  /*86a0*/  HADD2.F32 R29, -RZ, R30.H1_H1 ;  /* 0x3000001eff1d7230 */ /* 0x000fe40000004100 */
[----:B-1----:R-:W1:Y:S01]  /*86b0*/  LDTM.x16 R4, tmem[UR4+0x30] ;  /* 0x00003004000479ee */ /* 0x002e620008240000 */
[----:B------:R-:W-:Y:S01]  /*86c0*/  NOP ;  /* 0x0000000000007918 */ /* 0x000fe20000000000 */
[----:B-1----:R1:W-:Y:S01]  /*86d0*/  SYNCS.ARRIVE.TRANS64.RED.A1T0 RZ, [R54+URZ], RZ ;  /* 0x000000ff36ff79a7 */ /* 0x0023e200081004ff */
[--C-:B------:R-:W-:Y:S02]  /*86e0*/  HADD2.F32 R30, -RZ, R31.reuse.H0_H0 ;  /* 0x2000001fff1e7230 */ /* 0x100fe40000004100 */
[----:B------:R-:W-:Y:S02]  /*86f0*/  HADD2.F32 R31, -RZ, R31.H1_H1 ;  /* 0x3000001fff1f7230 */ /* 0x000fe40000004100 */
        /* <DEDUP_REMOVED lines=8> */
[C---:B------:R-:W-:Y:S01]  /*8780*/  FMUL R4, R24.reuse, R4 ;  /* 0x0000000418047220 */ /* 0x040fe20000400000 */
[C---:B------:R-:W-:Y:S01]  /*8790*/  FMUL R5, R24.reuse, R5 ;  /* 0x0000000518057220 */ /* 0x040fe20000400000 */
[C---:B------:R-:W-:Y:S01]  /*87a0*/  FMUL R6, R24.reuse, R6 ;  /* 0x0000000618067220 */ /* 0x040fe20000400000 */
[C---:B------:R-:W-:Y:S01]  /*87b0*/  FMUL R7, R24.reuse, R7 ;  /* 0x0000000718077220 */ /* 0x040fe20000400000 */
[C---:B------:R-:W-:Y:S01]  /*87c0*/  FFMA R4, R27.reuse, R20, R4 ;  /* 0x000000141b047223 */ /* 0x040fe20000000004 */
        /* <DEDUP_REMOVED lines=15> */
[C---:B------:R-:W-:Y:S01]  /*88c0*/  FMUL R12, R24.reuse, R16 ;  /* 0x00000010180c7220 */ /* 0x040fe20000400000 */
[C---:B------:R-:W-:Y:S01]  /*88d0*/  FFMA R0, R27.reuse, R32, R0 ;  /* 0x000000201b007223 */ /* 0x040fe20000000000 */
[C---:B------:R-:W-:Y:S01]  /*88e0*/  FMUL R13, R24.reuse, R17 ;  /* 0x00000011180d7220 */ /* 0x040fe20000400000 */
[----:B------:R-:W-:Y:S01]  /*88f0*/  FFMA R2, R27, R33, R2 ;  /* 0x000000211b027223 */ /* 0x000fe20000000002 */
[----:B------:R-:W-:Y:S01]  /*8900*/  F2FP.F16.F32.PACK_AB R4, R5, R4 ;  /* 0x000000040504723e */ /* 0x000fe200000000ff */
[C---:B------:R-:W-:Y:S01]  /*8910*/  FMUL R14, R24.reuse, R18 ;  /* 0x00000012180e7220 */ /* 0x040fe20000400000 */
[----:B------:R-:W-:Y:S01]  /*8920*/  FFMA R3, R27, R34, R3 ;  /* 0x000000221b037223 */ /* 0x000fe20000000003 */
[----:B------:R-:W-:Y:S01]  /*8930*/  F2FP.F16.F32.PACK_AB R5, R7, R6 ;  /* 0x000000060705723e */ /* 0x000fe200000000ff */
[----:B------:R-:W-:Y:S01]  /*8940*/  FFMA R15, R27, R35, R15 ;  /* 0x000000231b0f7223 */ /* 0x000fe2000000000f */
[----:B------:R-:W-:Y:S01]  /*8950*/  FMUL R19, R24, R19 ;  /* 0x0000001318137220 */ /* 0x000fe20000400000 */
[----:B------:R-:W-:Y:S01]  /*8960*/  F2FP.F16.F32.PACK_AB R6, R9, R8 ;  /* 0x000000080906723e */ /* 0x000fe200000000ff */
[----:B------:R-:W-:Y:S01]  /*8970*/  FFMA R12, R27, R36, R12 ;  /* 0x000000241b0c7223 */ /* 0x000fe2000000000c */
[----:B------:R-:W-:Y:S01]  /*8980*/  F2FP.F16.F32.PACK_AB R7, R11, R10 ;  /* 0x0000000a0b07723e */ /* 0x000fe200000000ff */
[C---:B------:R-:W-:Y:S01]  /*8990*/  FFMA R13, R27.reuse, R37, R13 ;  /* 0x000000251b0d7223 */ /* 0x040fe2000000000d */
[C---:B------:R-:W-:Y:S01]  /*89a0*/  FFMA R14, R27.reuse, R38, R14 ;  /* 0x000000261b0e7223 */ /* 0x040fe2000000000e */
[----:B------:R-:W-:Y:S01]  /*89b0*/  FFMA R19, R27, R39, R19 ;  /* 0x000000271b137223 */ /* 0x000fe20000000013 */
[----:B------:R-:W-:Y:S01]  /*89c0*/  F2FP.F16.F32.PACK_AB R16, R2, R0 ;  /* 0x000000000210723e */ /* 0x000fe200000000ff */
[----:B------:R1:W-:Y:S01]  /*89d0*/  STS.128 [R57+UR43+0x3200], R4 ;  /* 0x0032000439007988 */ /* 0x0003e20008000c2b */
        /* <DEDUP_REMOVED lines=27> */
.L_x_142:
[----:B------:R-:W-:Y:S05]  /*8b90*/  BSYNC.RECONVERGENT B0 ;  /* 0x0000000000007941 */ /* 0x000fea0003800200 */
.L_x_141:
[----:B------:R-:W-:Y:S01]  /*8ba0*/  BAR.SYNC.DEFER_BLOCKING 0x1, 0x80 ;  /* 0x0042000000007b1d */ /* 0x000fe20000010000 */
[----:B------:R-:W-:Y:S01]  /*8bb0*/  UISETP.NE.AND UP0, UPT, UR52, -0x4, UPT ;  /* 0xfffffffc3400788c */ /* 0x000fe2000bf05270 */
[----:B------:R-:W-:Y:S08]  /*8bc0*/  IADD3 R22, PT, PT, R22, 0x1, RZ ;  /* 0x0000000116167810 */ /* 0x000ff00007ffe0ff */
[----:B------:R-:W-:Y:S05]  /*8bd0*/  BRA.U !UP0, `(.L_x_143) ;  /* 0x0000000108287547 */ /* 0x000fea000b800000 */
[----:B------:R-:W-:Y:S01]  /*8be0*/  ISETP.NE.AND P0, PT, R62, RZ, PT ;  /* 0x000000ff3e00720c */ /* 0x000fe20003f05270 */
[----:B------:R-:W-:Y:S01]  /*8bf0*/  IMAD.U32 R2, RZ, RZ, UR46 ;  /* 0x0000002eff027e24 */ /* 0x000fe2000f8e00ff */
[----:B------:R-:W-:Y:S01]  /*8c00*/  UIADD3 UR4, UPT, UPT, UR46, 0x1, URZ ;  /* 0x000000012e047890 */ /* 0x000fe2000fffe0ff */
[----:B------:R-:W-:Y:S03]  /*8c10*/  IMAD.U32 R0, RZ, RZ, UR47 ;  /* 0x0000002fff007e24 */ /* 0x000fe6000f8e00ff */
[----:B------:R-:W-:Y:S04]  /*8c20*/  UISETP.NE.AND UP0, UPT, UR4, 0x4, UPT ;  /* 0x000000040400788c */ /* 0x000fe8000bf05270 */
[----:B------:R-:W-:Y:S03]  /*8c30*/  USEL UR46, UR4, URZ, UP0 ;  /* 0x000000ff042e7287 */ /* 0x000fe60008000000 */
[----:B------:R-:W-:Y:S05]  /*8c40*/  @P0 LEA R2, R2, UR43, 0x3 ;  /* 0x0000002b02020c11 */ /* 0x000fea000f8e18ff */
[----:B------:R-:W-:Y:S05]  /*8c50*/  @P0 VIADD R2, R2, 0x60 ;  /* 0x0000006002020836 */ /* 0x000fea0000000000 */
[----:B------:R-:W-:Y:S04]  /*8c60*/  @P0 PRMT R0, R0, 0x654, R2 ;  /* 0x0000065400000816 */ /* 0x000fe80000000002 */
[----:B------:R2:W-:Y:S03]  /*8c70*/  @P0 SYNCS.ARRIVE.TRANS64.RED.A1T0 RZ, [R0+URZ], RZ ;  /* 0x000000ff00ff09a7 */ /* 0x0005e600081004ff */
.L_x_143:
[----:B------:R-:W-:Y:S01]  /*8c80*/  R2UR UR4, R52 ;  /* 0x00000000340472ca */ /* 0x000fe200000e0000 */
[----:B------:R-:W-:Y:S01]  /*8c90*/  UISETP.NE.AND UP0, UPT, UR62, URZ, UPT ;  /* 0x000000ff3e00728c */ /* 0x000fe2000bf05270 */
[----:B------:R-:W-:Y:S01]  /*8ca0*/  ISETP.NE.AND P0, PT, R56, 0x2, PT ;  /* 0x000000023800780c */ /* 0x000fe20003f05270 */
[----:B------:R-:W-:Y:S01]  /*8cb0*/  UIADD3 UR28, UPT, UPT, UR38, UR63, URZ ;  /* 0x0000003f261c7290 */ /* 0x000fe2000fffe0ff */
[----:B------:R-:W-:Y:S01]  /*8cc0*/  ISETP.NE.AND P1, PT, R22, 0x4, PT ;  /* 0x000000041600780c */ /* 0x000fe20003f25270 */
[----:B------:R-:W-:Y:S01]  /*8cd0*/  UIADD3 UR52, UPT, UPT, UR52, 0x4, URZ ;  /* 0x0000000434347890 */ /* 0x000fe2000fffe0ff */
[----:B------:R-:W-:Y:S01]  /*8ce0*/  SEL R2, RZ, 0x1, P0 ;  /* 0x00000001ff027807 */ /* 0x000fe20000000000 */
[----:B------:R-:W-:Y:S01]  /*8cf0*/  UMOV UR36, UR61 ;  /* 0x0000003d00247c82 */ /* 0x000fe20008000000 */
[----:B--2---:R-:W-:Y:S02]  /*8d00*/  SEL R0, RZ, 0x1, P1 ;  /* 0x00000001ff007807 */ /* 0x004fe40000800000 */
[----:B------:R-:W-:Y:S02]  /*8d10*/  LOP3.LUT R58, R58, R2, RZ, 0x3c, !PT ;  /* 0x000000023a3a7212 */ /* 0x000fe400078e3cff */
[----:B------:R-:W-:Y:S01]  /*8d20*/  LOP3.LUT R59, R59, R0, RZ, 0x3c, !PT ;  /* 0x000000003b3b7212 */ /* 0x000fe200078e3cff */
[----:B------:R-:W-:Y:S01]  /*8d30*/  UIADD3 UR20, UPT, UPT, UR37, UR4, URZ ;  /* 0x0000000425147290 */ /* 0x000fe2000fffe0ff */
[----:B------:R-:W-:Y:S02]  /*8d40*/  SEL R56, R56, RZ, P0 ;  /* 0x000000ff38387207 */ /* 0x000fe40000000000 */
[----:B------:R-:W-:Y:S01]  /*8d50*/  SEL R22, R22, RZ, P1 ;  /* 0x000000ff16167207 */ /* 0x000fe20000800000 */
[----:B------:R-:W-:Y:S08]  /*8d60*/  BRA.U UP0, `(.L_x_144) ;  /* 0xffffffcd00787547 */ /* 0x000ff0000b83ffff */
[----:B------:R-:W2:Y:S01]  /*8d70*/  LDCU.64 UR4, c[0x0][0x888] ;  /* 0x00011100ff0477ac */ /* 0x000ea20008000a00 */
[----:B------:R-:W3:Y:S01]  /*8d80*/  LDCU.64 UR6, c[0x0][0x890] ;  /* 0x00011200ff0677ac */ /* 0x000ee20008000a00 */
[----:B--2---:R-:W-:Y:S02]  /*8d90*/  ISETP.NE.U32.AND P2, PT, RZ, UR4, PT ;  /* 0x00000004ff007c0c */ /* 0x004fe4000bf45070 */
[----:B---3--:R-:W-:Y:S02]  /*8da0*/  ISETP.NE.U32.AND P1, PT, RZ, UR6, PT ;  /* 0x00000006ff007c0c */ /* 0x008fe4000bf25070 */
[----:B------:R-:W-:Y:S02]  /*8db0*/  ISETP.NE.AND.EX P2, PT, RZ, UR5, PT, P2 ;  /* 0x00000005ff007c0c */ /* 0x000fe4000bf45320 */
[----:B------:R-:W-:-:S13]  /*8dc0*/  ISETP.NE.AND.EX P0, PT, RZ, UR7, PT, P1 ;  /* 0x00000007ff007c0c */ /* 0x000fda000bf05310 */
[----:B------:R-:W-:Y:S05]  /*8dd0*/  @P2 BRA P0, `(.L_x_145) ;  /* 0x00000000003c2947 */ /* 0x000fea0000000000 */
[----:B------:R-:W-:-:S13]  /*8de0*/  ISETP.NE.AND.EX P1, PT, RZ, UR7, PT, P1 ;  /* 0x00000007ff007c0c */ /* 0x000fda000bf25310 */
[----:B------:R-:W-:Y:S05]  /*8df0*/  @P1 BRA `(.L_x_146) ;  /* 0x00000000000c1947 */ /* 0x000fea0003800000 */
[----:B------:R-:W-:-:S13]  /*8e00*/  FSETP.NEU.AND P0, PT, R27, RZ, PT ;  /* 0x000000ff1b00720b */ /* 0x000fda0003f0d000 */
[----:B------:R-:W-:Y:S05]  /*8e10*/  @!P0 EXIT ;  /* 0x000000000000894d */ /* 0x000fea0003800000 */
[----:B------:R-:W-:Y:S05]  /*8e20*/  BRA `(.L_x_145) ;  /* 0x0000000000287947 */ /* 0x000fea0003800000 */
.L_x_146:
[----:B------:R-:W-:Y:S01]  /*8e30*/  ISETP.NE.AND P0, PT, R55, RZ, PT ;  /* 0x000000ff3700720c */ /* 0x000fe20003f05270 */
[----:B------:R-:W-:-:S12]  /*8e40*/  BSSY.RECONVERGENT B0, `(.L_x_145) ;  /* 0x0000008000007945 */ /* 0x000fd80003800200 */
[----:B------:R-:W-:Y:S05]  /*8e50*/  @P0 BRA `(.L_x_147) ;  /* 0x0000000000100947 */ /* 0x000fea0003800000 */
[----:B------:R-:W-:-:S04]  /*8e60*/  ISETP.NE.U32.AND P0, PT, RZ, UR4, PT ;  /* 0x00000004ff007c0c */ /* 0x000fc8000bf05070 */
[----:B------:R-:W-:-:S13]  /*8e70*/  ISETP.NE.AND.EX P0, PT, RZ, UR5, PT, P0 ;  /* 0x00000005ff007c0c */ /* 0x000fda000bf05300 */
[----:B------:R-:W-:Y:S05]  /*8e80*/  @!P0 EXIT ;  /* 0x000000000000894d */ /* 0x000fea0003800000 */
[----:B------:R-:W-:Y:S05]  /*8e90*/  BRA `(.L_x_148) ;  /* 0x0000000000087947 */ /* 0x000fea0003800000 */
.L_x_147:
[----:B------:R-:W-:-:S13]  /*8ea0*/  FSETP.NEU.AND P0, PT, R27, RZ, PT ;  /* 0x000000ff1b00720b */ /* 0x000fda0003f0d000 */
[----:B------:R-:W-:Y:S05]  /*8eb0*/  @!P0 EXIT ;  /* 0x000000000000894d */ /* 0x000fea0003800000 */
.L_x_148:
[----:B------:R-:W-:Y:S05]  /*8ec0*/  BSYNC.RECONVERGENT B0 ;  /* 0x0000000000007941 */ /* 0x000fea0003800200 */
.L_x_145:
[----:B------:R-:W-:Y:S01]  /*8ed0*/  ULEA UR6, UR46, UR43, 0x3 ;  /* 0x0000002b2e067291 */ /* 0x000fe2000f8e18ff */
[----:B------:R-:W-:-:S04]  /*8ee0*/  DEPBAR.LE SB0, 0x0 ;  /* 0x000080000000791a */ /* 0x000fc80000000000 */
[----:B------:R-:W-:-:S04]  /*8ef0*/  UIADD3 UR6, UPT, UPT, UR6, 0x60, URZ ;  /* 0x0000006006067890 */ /* 0x000fc8000fffe0ff */
[----:B------:R-:W-:-:S09]  /*8f00*/  UPRMT UR6, UR47, 0x654, UR6 ;  /* 0x000006542f067896 */ /* 0x000fd20008000006 */
[----:B------:R-:W-:Y:S01]  /*8f10*/  SYNCS.ARRIVE.TRANS64.RED.A1T0 RZ, [UR6], RZ ;  /* 0x000000ffffff79a7 */ /* 0x000fe20008100406 */
[----:B------:R-:W-:Y:S05]  /*8f20*/  EXIT ;  /* 0x000000000000794d */ /* 0x000fea0003800000 */
.L_x_24:
[----:B--2---:R2:W3:Y:S02]  /*8f30*/  SYNCS.PHASECHK.TRANS64.TRYWAIT P0, [R0+URZ+0x100], R2 ;  /* 0x00010002000075a7 */ /* 0x0044e400080011ff */
[----:B---3--:R-:W-:Y:S05]  /*8f40*/  @!P0 NANOSLEEP.SYNCS 0x989680 ;  /* 0x009896800000895d */ /* 0x008fea0003900000 */
[----:B------:R-:W3:Y:S02]  /*8f50*/  @!P0 SYNCS.PHASECHK.TRANS64 P0, [R0+URZ+0x100], R2 ;  /* 0x00010002000085a7 */ /* 0x000ee400080010ff */
[----:B---3--:R-:W-:Y:S05]  /*8f60*/  @!P0 BRA `(.L_x_24) ;  /* 0xfffffffc00f08947 */ /* 0x008fea000383ffff */
[----:B------:R-:W-:Y:S05]  /*8f70*/  BRA `(.L_x_149) ;  /* 0xffffff8c00007947 */ /* 0x000fea000383ffff */
.L_x_27:
[----:B-1----:R-:W-:-:S07]  /*8f80*/  MOV R0, UR33 ;  /* 0x0000002100007c02 */ /* 0x002fce0008000f00 */
.L_x_150:
[----:B-1----:R1:W2:Y:S02]  /*8f90*/  SYNCS.PHASECHK.TRANS64.TRYWAIT P0, [R0+URZ+0x20], R3 ;  /* 0x00002003000075a7 */ /* 0x0022a400080011ff */
[----:B--2---:R-:W-:Y:S05]  /*8fa0*/  @!P0 NANOSLEEP.SYNCS 0x989680 ;  /* 0x009896800000895d */ /* 0x004fea0003900000 */
[----:B------:R-:W2:Y:S02]  /*8fb0*/  @!P0 SYNCS.PHASECHK.TRANS64 P0, [R0+URZ+0x20], R3 ;  /* 0x00002003000085a7 */ /* 0x000ea400080010ff */
[----:B--2---:R-:W-:Y:S05]  /*8fc0*/  @!P0 BRA `(.L_x_150) ;  /* 0xfffffffc00f08947 */ /* 0x004fea000383ffff */
[----:B------:R-:W-:Y:S05]  /*8fd0*/  BRA `(.L_x_26) ;  /* 0xffffff8c00587947 */ /* 0x000fea000383ffff */
.L_x_34:
[----:B-1----:R-:W-:-:S07]  /*8fe0*/  MOV R0, UR17 ;  /* 0x0000001100007c02 */ /* 0x002fce0008000f00 */
.L_x_151:
[----:B-1----:R1:W2:Y:S02]  /*8ff0*/  SYNCS.PHASECHK.TRANS64.TRYWAIT P0, [R0+URZ+0x20], R3 ;  /* 0x00002003000075a7 */ /* 0x0022a400080011ff */
[----:B--2---:R-:W-:Y:S05]  /*9000*/  @!P0 NANOSLEEP.SYNCS 0x989680 ;  /* 0x009896800000895d */ /* 0x004fea0003900000 */
[----:B------:R-:W2:Y:S02]  /*9010*/  @!P0 SYNCS.PHASECHK.TRANS64 P0, [R0+URZ+0x20], R3 ;  /* 0x00002003000085a7 */ /* 0x000ea400080010ff */
[----:B--2---:R-:W-:Y:S05]  /*9020*/  @!P0 BRA `(.L_x_151) ;  /* 0xfffffffc00f08947 */ /* 0x004fea000383ffff */
[----:B------:R-:W-:Y:S05]  /*9030*/  BRA `(.L_x_33) ;  /* 0xffffff9000287947 */ /* 0x000fea000383ffff */
.L_x_39:
[----:B-1----:R1:W2:Y:S02]  /*9040*/  SYNCS.PHASECHK.TRANS64.TRYWAIT P0, [R3+URZ+0x90], R0 ;  /* 0x00009000030075a7 */ /* 0x0022a400080011ff */
[----:B--2---:R-:W-:Y:S05]  /*9050*/  @!P0 NANOSLEEP.SYNCS 0x989680 ;  /* 0x009896800000895d */ /* 0x004fea0003900000 */
[----:B------:R-:W2:Y:S02]  /*9060*/  @!P0 SYNCS.PHASECHK.TRANS64 P0, [R3+URZ+0x90], R0 ;  /* 0x00009000030085a7 */ /* 0x000ea400080010ff */
[----:B--2---:R-:W-:Y:S05]  /*9070*/  @!P0 BRA `(.L_x_39) ;  /* 0xfffffffc00f08947 */ /* 0x004fea000383ffff */
[----:B------:R-:W-:Y:S05]  /*9080*/  BRA `(.L_x_152) ;  /* 0xffffff9000e07947 */ /* 0x000fea000383ffff */
.L_x_43:
[----:B------:R-:W-:-:S07]  /*9090*/  MOV R0, UR4 ;  /* 0x0000000400007c02 */ /* 0x000fce0008000f00 */
.L_x_153:
[----:B-1----:R1:W2:Y:S02]  /*90a0*/  SYNCS.PHASECHK.TRANS64.TRYWAIT P0, [R0+URZ], R2 ;  /* 0x00000002000075a7 */ /* 0x0022a400080011ff */
[----:B--2---:R-:W-:Y:S05]  /*90b0*/  @!P0 NANOSLEEP.SYNCS 0x989680 ;  /* 0x009896800000895d */ /* 0x004fea0003900000 */
[----:B------:R-:W2:Y:S02]  /*90c0*/  @!P0 SYNCS.PHASECHK.TRANS64 P0, [R0+URZ], R2 ;  /* 0x00000002000085a7 */ /* 0x000ea400080010ff */
[----:B--2---:R-:W-:Y:S05]  /*90d0*/  @!P0 BRA `(.L_x_153) ;  /* 0xfffffffc00f08947 */ /* 0x004fea000383ffff */
[----:B------:R-:W-:Y:S05]  /*90e0*/  BRA `(.L_x_154) ;  /* 0xffffff9800887947 */ /* 0x000fea000383ffff */
.L_x_44:
[----:B------:R-:W-:-:S07]  /*90f0*/  MOV R0, UR5 ;  /* 0x0000000500007c02 */ /* 0x000fce0008000f00 */
.L_x_155:
[----:B-1----:R1:W2:Y:S02]  /*9100*/  SYNCS.PHASECHK.TRANS64.TRYWAIT P0, [R0+URZ], R3 ;  /* 0x00000003000075a7 */ /* 0x0022a400080011ff */
[----:B--2---:R-:W-:Y:S05]  /*9110*/  @!P0 NANOSLEEP.SYNCS 0x989680 ;  /* 0x009896800000895d */ /* 0x004fea0003900000 */
[----:B------:R-:W2:Y:S02]  /*9120*/  @!P0 SYNCS.PHASECHK.TRANS64 P0, [R0+URZ], R3 ;  /* 0x00000003000085a7 */ /* 0x000ea400080010ff */
[----:B--2---:R-:W-:Y:S05]  /*9130*/  @!P0 BRA `(.L_x_155) ;  /* 0xfffffffc00f08947 */ /* 0x004fea000383ffff */
[----:B------:R-:W-:Y:S05]  /*9140*/  BRA `(.L_x_156) ;  /* 0xffffff9800947947 */ /* 0x000fea000383ffff */
.L_x_45:
[----:B------:R-:W-:-:S07]  /*9150*/  MOV R0, UR5 ;  /* 0x0000000500007c02 */ /* 0x000fce0008000f00 */
.L_x_157:
[----:B-1----:R1:W2:Y:S02]  /*9160*/  SYNCS.PHASECHK.TRANS64.TRYWAIT P0, [R0+URZ], R3 ;  /* 0x00000003000075a7 */ /* 0x0022a400080011ff */
[----:B--2---:R-:W-:Y:S05]  /*9170*/  @!P0 NANOSLEEP.SYNCS 0x989680 ;  /* 0x009896800000895d */ /* 0x004fea0003900000 */
[----:B------:R-:W2:Y:S02]  /*9180*/  @!P0 SYNCS.PHASECHK.TRANS64 P0, [R0+URZ], R3 ;  /* 0x00000003000085a7 */ /* 0x000ea400080010ff */
[----:B--2---:R-:W-:Y:S05]  /*9190*/  @!P0 BRA `(.L_x_157) ;  /* 0xfffffffc00f08947 */ /* 0x004fea000383ffff */
[----:B------:R-:W-:Y:S05]  /*91a0*/  BRA `(.L_x_158) ;  /* 0xffffff9800a07947 */ /* 0x000fea000383ffff */
.L_x_48:
[----:B--2---:R2:W3:Y:S02]  /*91b0*/  SYNCS.PHASECHK.TRANS64.TRYWAIT P0, [R2+URZ+0xf0], R4 ;  /* 0x0000f004020075a7 */ /* 0x0044e400080011ff */
[----:B---3--:R-:W-:Y:S05]  /*91c0*/  @!P0 NANOSLEEP.SYNCS 0x989680 ;  /* 0x009896800000895d */ /* 0x008fea0003900000 */
[----:B------:R-:W3:Y:S02]  /*91d0*/  @!P0 SYNCS.PHASECHK.TRANS64 P0, [R2+URZ+0xf0], R4 ;  /* 0x0000f004020085a7 */ /* 0x000ee400080010ff */
[----:B---3--:R-:W-:Y:S05]  /*91e0*/  @!P0 BRA `(.L_x_48) ;  /* 0xfffffffc00f08947 */ /* 0x008fea000383ffff */
[----:B------:R-:W-:Y:S05]  /*91f0*/  BRA `(.L_x_159) ;  /* 0xffffff9800fc7947 */ /* 0x000fea000383ffff */
.L_x_49:
[----:B------:R-:W-:-:S07]  /*9200*/  MOV R2, UR4 ;  /* 0x0000000400027c02 */ /* 0x000fce0008000f00 */
.L_x_160:
[----:B--2---:R2:W3:Y:S02]  /*9210*/  SYNCS.PHASECHK.TRANS64.TRYWAIT P0, [R2+URZ+0xa0], R5 ;  /* 0x0000a005020075a7 */ /* 0x0044e400080011ff */
[----:B---3--:R-:W-:Y:S05]  /*9220*/  @!P0 NANOSLEEP.SYNCS 0x989680 ;  /* 0x009896800000895d */ /* 0x008fea0003900000 */
[----:B------:R-:W3:Y:S02]  /*9230*/  @!P0 SYNCS.PHASECHK.TRANS64 P0, [R2+URZ+0xa0], R5 ;  /* 0x0000a005020085a7 */ /* 0x000ee400080010ff */
[----:B---3--:R-:W-:Y:S05]  /*9240*/  @!P0 BRA `(.L_x_160) ;  /* 0xfffffffc00f08947 */ /* 0x008fea000383ffff */
[----:B------:R-:W-:Y:S05]  /*9250*/  BRA `(.L_x_161) ;  /* 0xffffff9c000c7947 */ /* 0x000fea000383ffff */
.L_x_50:
[----:B--2---:R2:W3:Y:S02]  /*9260*/  SYNCS.PHASECHK.TRANS64.TRYWAIT P1, [R2+URZ+0x90], R4 ;  /* 0x00009004020075a7 */ /* 0x0044e400080211ff */
[----:B---3--:R-:W-:Y:S05]  /*9270*/  @!P1 NANOSLEEP.SYNCS 0x989680 ;  /* 0x009896800000995d */ /* 0x008fea0003900000 */
[----:B------:R-:W3:Y:S02]  /*9280*/  @!P1 SYNCS.PHASECHK.TRANS64 P1, [R2+URZ+0x90], R4 ;  /* 0x00009004020095a7 */ /* 0x000ee400080210ff */
[----:B---3--:R-:W-:Y:S05]  /*9290*/  @!P1 BRA `(.L_x_50) ;  /* 0xfffffffc00f09947 */ /* 0x008fea000383ffff */
[----:B------:R-:W-:Y:S05]  /*92a0*/  BRA `(.L_x_162) ;  /* 0xffffff9c003c7947 */ /* 0x000fea000383ffff */
.L_x_53:
[----:B------:R-:W-:-:S07]  /*92b0*/  MOV R0, UR4 ;  /* 0x0000000400007c02 */ /* 0x000fce0008000f00 */
.L_x_163:
[----:B--2---:R2:W3:Y:S02]  /*92c0*/  SYNCS.PHASECHK.TRANS64.TRYWAIT P0, [R0+URZ+0xa0], R2 ;  /* 0x0000a002000075a7 */ /* 0x0044e400080011ff */
[----:B---3--:R-:W-:Y:S05]  /*92d0*/  @!P0 NANOSLEEP.SYNCS 0x989680 ;  /* 0x009896800000895d */ /* 0x008fea0003900000 */
[----:B------:R-:W3:Y:S02]  /*92e0*/  @!P0 SYNCS.PHASECHK.TRANS64 P0, [R0+URZ+0xa0], R2 ;  /* 0x0000a002000085a7 */ /* 0x000ee400080010ff */
[----:B---3--:R-:W-:Y:S05]  /*92f0*/  @!P0 BRA `(.L_x_163) ;  /* 0xfffffffc00f08947 */ /* 0x008fea000383ffff */
[----:B------:R-:W-:Y:S05]  /*9300*/  BRA `(.L_x_52) ;  /* 0xffffff9c00907947 */ /* 0x000fea000383ffff */
.L_x_62:
[----:B--2---:R-:W-:-:S04]  /*9310*/  MOV R5, UR5 ;  /* 0x0000000500057c02 */ /* 0x004fc80008000f00 */
[----:B------:R2:W3:Y:S03]  /*9320*/  SYNCS.PHASECHK.TRANS64.TRYWAIT P0, [R5+URZ+0x8], R6 ;  /* 0x00000806050075a7 */ /* 0x0004e600080011ff */
[----:B---3--:R-:W-:Y:S05]  /*9330*/  @!P0 NANOSLEEP.SYNCS 0x989680 ;  /* 0x009896800000895d */ /* 0x008fea0003900000 */
[----:B------:R-:W3:Y:S02]  /*9340*/  @!P0 SYNCS.PHASECHK.TRANS64 P0, [R5+URZ+0x8], R6 ;  /* 0x00000806050085a7 */ /* 0x000ee400080010ff */
[----:B---3--:R-:W-:Y:S05]  /*9350*/  @!P0 BRA `(.L_x_62) ;  /* 0xfffffffc00ec8947 */ /* 0x008fea000383ffff */
[----:B------:R-:W-:Y:S05]  /*9360*/  BRA `(.L_x_61) ;  /* 0xffffffa000447947 */ /* 0x000fea000383ffff */
.L_x_64:
[----:B------:R-:W-:Y:S01]  /*9370*/  BSSY B0, `(.L_x_164) ;  /* 0x0000006000007945 */ /* 0x000fe20003800000 */
[----:B------:R-:W-:-:S07]  /*9380*/  MOV R15, 0xffffffff ;  /* 0xffffffff000f7802 */ /* 0x000fce0000000f00 */
[----:B-12--5:R-:W-:Y:S05]  /*9390*/  WARPSYNC.COLLECTIVE R15, `(.L_x_165) ;  /* 0x000000000f0c7348 */ /* 0x026fea0003c00000 */
[----:B------:R-:W-:Y:S02]  /*93a0*/  ELECT P6, UR79, PT ;  /* 0x00000000004f782f */ /* 0x000fe400038c0000 */
[----:B------:R-:W-:Y:S01]  /*93b0*/  MOV R14, UR79 ;  /* 0x0000004f000e7c02 */ /* 0x000fe20008000f00 */
[----:B-12--5:R-:W-:Y:S10]  /*93c0*/  ENDCOLLECTIVE ;  /* 0x000000000000791b */ /* 0x026ff40003800000 */
.L_x_165:
[----:B------:R-:W-:Y:S05]  /*93d0*/  BSYNC B0 ;  /* 0x0000000000007941 */ /* 0x000fea0003800000 */
.L_x_164:
[----:B------:R-:W-:Y:S05]  /*93e0*/  BRA `(.L_x_166) ;  /* 0xffffffa000747947 */ /* 0x000fea000383ffff */
.L_x_66:
[----:B--2---:R-:W-:-:S04]  /*93f0*/  MOV R0, UR5 ;  /* 0x0000000500007c02 */ /* 0x004fc80008000f00 */
[----:B------:R2:W3:Y:S03]  /*9400*/  SYNCS.PHASECHK.TRANS64.TRYWAIT P0, [R0+URZ+0x8], R4 ;  /* 0x00000804000075a7 */ /* 0x0004e600080011ff */
[----:B---3--:R-:W-:Y:S05]  /*9410*/  @!P0 NANOSLEEP.SYNCS 0x989680 ;  /* 0x009896800000895d */ /* 0x008fea0003900000 */
[----:B------:R-:W3:Y:S02]  /*9420*/  @!P0 SYNCS.PHASECHK.TRANS64 P0, [R0+URZ+0x8], R4 ;  /* 0x00000804000085a7 */ /* 0x000ee400080010ff */
[----:B---3--:R-:W-:Y:S05]  /*9430*/  @!P0 BRA `(.L_x_66) ;  /* 0xfffffffc00ec8947 */ /* 0x008fea000383ffff */
[----:B------:R-:W-:Y:S05]  /*9440*/  BRA `(.L_x_65) ;  /* 0xffffffa000787947 */ /* 0x000fea000383ffff */
.L_x_67:
[----:B-1----:R1:W2:Y:S02]  /*9450*/  SYNCS.PHASECHK.TRANS64.TRYWAIT P0, [R0+URZ+0x90], R4 ;  /* 0x00009004000075a7 */ /* 0x0022a400080011ff */
[----:B--2---:R-:W-:Y:S05]  /*9460*/  @!P0 NANOSLEEP.SYNCS 0x989680 ;  /* 0x009896800000895d */ /* 0x004fea0003900000 */
[----:B------:R-:W2:Y:S02]  /*9470*/  @!P0 SYNCS.PHASECHK.TRANS64 P0, [R0+URZ+0x90], R4 ;  /* 0x00009004000085a7 */ /* 0x000ea400080010ff */
[----:B--2---:R-:W-:Y:S05]  /*9480*/  @!P0 BRA `(.L_x_67) ;  /* 0xfffffffc00f08947 */ /* 0x004fea000383ffff */
[----:B------:R-:W-:Y:S05]  /*9490*/  BRA `(.L_x_167) ;  /* 0xffffffa400607947 */ /* 0x000fea000383ffff */
.L_x_69:
[----:B------:R-:W-:-:S07]  /*94a0*/  MOV R0, UR31 ;  /* 0x0000001f00007c02 */ /* 0x000fce0008000f00 */
.L_x_168:
[----:B-1----:R1:W2:Y:S02]  /*94b0*/  SYNCS.PHASECHK.TRANS64.TRYWAIT P0, [R0+URZ+0xd0], R4 ;  /* 0x0000d004000075a7 */ /* 0x0022a400080011ff */
[----:B--2---:R-:W-:Y:S05]  /*94c0*/  @!P0 NANOSLEEP.SYNCS 0x989680 ;  /* 0x009896800000895d */ /* 0x004fea0003900000 */
[----:B------:R-:W2:Y:S02]  /*94d0*/  @!P0 SYNCS.PHASECHK.TRANS64 P0, [R0+URZ+0xd0], R4 ;  /* 0x0000d004000085a7 */ /* 0x000ea400080010ff */
[----:B--2---:R-:W-:Y:S05]  /*94e0*/  @!P0 BRA `(.L_x_168) ;  /* 0xfffffffc00f08947 */ /* 0x004fea000383ffff */
[----:B------:R-:W-:Y:S05]  /*94f0*/  BRA `(.L_x_169) ;  /* 0xffffffa400ac7947 */ /* 0x000fea000383ffff */
.L_x_72:
[----:B------:R-:W-:Y:S07]  /*9500*/  MOV R0, UR5 ;  /* 0x0000000500007c02 */ /* 0x000fee0008000f00 */
.L_x_170:
[----:B-1----:R1:W2:Y:S02]  /*9510*/  SYNCS.PHASECHK.TRANS64.TRYWAIT P0, [R0+URZ], R4 ;  /* 0x00000004000075a7 */ /* 0x0022a400080011ff */
[----:B--2---:R-:W-:Y:S05]  /*9520*/  @!P0 NANOSLEEP.SYNCS 0x989680 ;  /* 0x009896800000895d */ /* 0x004fea0003900000 */
[----:B------:R-:W2:Y:S02]  /*9530*/  @!P0 SYNCS.PHASECHK.TRANS64 P0, [R0+URZ], R4 ;  /* 0x00000004000085a7 */ /* 0x000ea400080010ff */
[----:B--2---:R-:W-:Y:S05]  /*9540*/  @!P0 BRA `(.L_x_170) ;  /* 0xfffffffc00f08947 */ /* 0x004fea000383ffff */
[----:B------:R-:W-:Y:S05]  /*9550*/  BRA `(.L_x_71) ;  /* 0xffffffa400c07947 */ /* 0x000fea000383ffff */
.L_x_76:
[----:B-1----:R-:W-:-:S07]  /*9560*/  MOV R0, UR4 ;  /* 0x0000000400007c02 */ /* 0x002fce0008000f00 */
.L_x_171:
[----:B-1----:R1:W2:Y:S02]  /*9570*/  SYNCS.PHASECHK.TRANS64.TRYWAIT P0, [R0+URZ], R2 ;  /* 0x00000002000075a7 */ /* 0x0022a400080011ff */
[----:B--2---:R-:W-:Y:S05]  /*9580*/  @!P0 NANOSLEEP.SYNCS 0x989680 ;  /* 0x009896800000895d */ /* 0x004fea0003900000 */
[----:B------:R-:W2:Y:S02]  /*9590*/  @!P0 SYNCS.PHASECHK.TRANS64 P0, [R0+URZ], R2 ;  /* 0x00000002000085a7 */ /* 0x000ea400080010ff */
[----:B--2---:R-:W-:Y:S05]  /*95a0*/  @!P0 BRA `(.L_x_171) ;  /* 0xfffffffc00f08947 */ /* 0x004fea000383ffff */
[----:B------:R-:W-:Y:S05]  /*95b0*/  BRA `(.L_x_172) ;  /* 0xffffffa800b47947 */ /* 0x000fea000383ffff */
.L_x_77:
[----:B------:R-:W-:-:S07]  /*95c0*/  MOV R0, UR5 ;  /* 0x0000000500007c02 */ /* 0x000fce0008000f00 */
.L_x_173:
[----:B-1----:R1:W2:Y:S02]  /*95d0*/  SYNCS.PHASECHK.TRANS64.TRYWAIT P0, [R0+URZ], R3 ;  /* 0x00000003000075a7 */ /* 0x0022a400080011ff */
[----:B--2---:R-:W-:Y:S05]  /*95e0*/  @!P0 NANOSLEEP.SYNCS 0x989680 ;  /* 0x009896800000895d */ /* 0x004fea0003900000 */
[----:B------:R-:W2:Y:S02]  /*95f0*/  @!P0 SYNCS.PHASECHK.TRANS64 P0, [R0+URZ], R3 ;  /* 0x00000003000085a7 */ /* 0x000ea400080010ff */
[----:B--2---:R-:W-:Y:S05]  /*9600*/  @!P0 BRA `(.L_x_173) ;  /* 0xfffffffc00f08947 */ /* 0x004fea000383ffff */
[----:B------:R-:W-:Y:S05]  /*9610*/  BRA `(.L_x_174) ;  /* 0xffffffa800c07947 */ /* 0x000fea000383ffff */
.L_x_78:
[----:B------:R-:W-:-:S07]  /*9620*/  MOV R0, UR5 ;  /* 0x0000000500007c02 */ /* 0x000fce0008000f00 */
.L_x_175:
[----:B-1----:R1:W2:Y:S02]  /*9630*/  SYNCS.PHASECHK.TRANS64.TRYWAIT P0, [R0+URZ], R3 ;  /* 0x00000003000075a7 */ /* 0x0022a400080011ff */
[----:B--2---:R-:W-:Y:S05]  /*9640*/  @!P0 NANOSLEEP.SYNCS 0x989680 ;  /* 0x009896800000895d */ /* 0x004fea0003900000 */
[----:B------:R-:W2:Y:S02]  /*9650*/  @!P0 SYNCS.PHASECHK.TRANS64 P0, [R0+URZ], R3 ;  /* 0x00000003000085a7 */ /* 0x000ea400080010ff */
[----:B--2---:R-:W-:Y:S05]  /*9660*/  @!P0 BRA `(.L_x_175) ;  /* 0xfffffffc00f08947 */ /* 0x004fea000383ffff */
[----:B------:R-:W-:Y:S05]  /*9670*/  BRA `(.L_x_176) ;  /* 0xffffffa800cc7947 */ /* 0x000fea000383ffff */
.L_x_81:
[----:B------:R-:W-:-:S07]  /*9680*/  MOV R0, UR26 ;  /* 0x0000001a00007c02 */ /* 0x000fce0008000f00 */
.L_x_177:
[----:B-1----:R1:W2:Y:S02]  /*9690*/  SYNCS.PHASECHK.TRANS64.TRYWAIT P1, [R0+URZ+0x110], R2 ;  /* 0x00011002000075a7 */ /* 0x0022a400080211ff */
[----:B--2---:R-:W-:Y:S05]  /*96a0*/  @!P1 NANOSLEEP.SYNCS 0x989680 ;  /* 0x009896800000995d */ /* 0x004fea0003900000 */
[----:B------:R-:W2:Y:S02]  /*96b0*/  @!P1 SYNCS.PHASECHK.TRANS64 P1, [R0+URZ+0x110], R2 ;  /* 0x00011002000095a7 */ /* 0x000ea400080210ff */
[----:B--2---:R-:W-:Y:S05]  /*96c0*/  @!P1 BRA `(.L_x_177) ;  /* 0xfffffffc00f09947 */ /* 0x004fea000383ffff */
[----:B------:R-:W-:Y:S05]  /*96d0*/  BRA `(.L_x_178) ;  /* 0xffffffac00187947 */ /* 0x000fea000383ffff */
.L_x_86:
[----:B---3--:R3:W4:Y:S02]  /*96e0*/  SYNCS.PHASECHK.TRANS64.TRYWAIT P0, [R12+URZ+0x90], R0 ;  /* 0x000090000c0075a7 */ /* 0x00872400080011ff */
[----:B----4-:R-:W-:Y:S05]  /*96f0*/  @!P0 NANOSLEEP.SYNCS 0x989680 ;  /* 0x009896800000895d */ /* 0x010fea0003900000 */
[----:B------:R-:W4:Y:S02]  /*9700*/  @!P0 SYNCS.PHASECHK.TRANS64 P0, [R12+URZ+0x90], R0 ;  /* 0x000090000c0085a7 */ /* 0x000f2400080010ff */
[----:B----4-:R-:W-:Y:S05]  /*9710*/  @!P0 BRA `(.L_x_86) ;  /* 0xfffffffc00f08947 */ /* 0x010fea000383ffff */
[----:B------:R-:W-:Y:S05]  /*9720*/  BRA `(.L_x_179) ;  /* 0xffffffb000407947 */ /* 0x000fea000383ffff */
.L_x_89:
[----:B-1----:R-:W-:Y:S07]  /*9730*/  MOV R0, UR21 ;  /* 0x0000001500007c02 */ /* 0x002fee0008000f00 */
.L_x_180:
[----:B-1----:R1:W3:Y:S02]  /*9740*/  SYNCS.PHASECHK.TRANS64.TRYWAIT P2, [R0+URZ+0x88], R6 ;  /* 0x00008806000075a7 */ /* 0x0022e400080411ff */
[----:B---3--:R-:W-:Y:S05]  /*9750*/  @!P2 NANOSLEEP.SYNCS 0x989680 ;  /* 0x009896800000a95d */ /* 0x008fea0003900000 */
[----:B------:R-:W3:Y:S02]  /*9760*/  @!P2 SYNCS.PHASECHK.TRANS64 P2, [R0+URZ+0x88], R6 ;  /* 0x000088060000a5a7 */ /* 0x000ee400080410ff */
[----:B---3--:R-:W-:Y:S05]  /*9770*/  @!P2 BRA `(.L_x_180) ;  /* 0xfffffffc00f0a947 */ /* 0x008fea000383ffff */
[----:B------:R-:W-:Y:S05]  /*9780*/  BRA `(.L_x_88) ;  /* 0xffffffb400a87947 */ /* 0x000fea000383ffff */
.L_x_92:
[----:B------:R-:W-:Y:S07]  /*9790*/  MOV R0, UR21 ;  /* 0x0000001500007c02 */ /* 0x000fee0008000f00 */
.L_x_181:
[----:B-1----:R1:W3:Y:S02]  /*97a0*/  SYNCS.PHASECHK.TRANS64.TRYWAIT P0, [R0+URZ+0x60], R9 ;  /* 0x00006009000075a7 */ /* 0x0022e400080011ff */
[----:B---3--:R-:W-:Y:S05]  /*97b0*/  @!P0 NANOSLEEP.SYNCS 0x989680 ;  /* 0x009896800000895d */ /* 0x008fea0003900000 */
[----:B------:R-:W3:Y:S02]  /*97c0*/  @!P0 SYNCS.PHASECHK.TRANS64 P0, [R0+URZ+0x60], R9 ;  /* 0x00006009000085a7 */ /* 0x000ee400080010ff */
[----:B---3--:R-:W-:Y:S05]  /*97d0*/  @!P0 BRA `(.L_x_181) ;  /* 0xfffffffc00f08947 */ /* 0x008fea000383ffff */
[----:B------:R-:W-:Y:S05]  /*97e0*/  BRA `(.L_x_182) ;  /* 0xffffffb800047947 */ /* 0x000fea000383ffff */
.L_x_93:
[----:B------:R-:W-:Y:S07]  /*97f0*/  MOV R0, UR21 ;  /* 0x0000001500007c02 */ /* 0x000fee0008000f00 */
.L_x_183:
[----:B-1----:R1:W3:Y:S02]  /*9800*/  SYNCS.PHASECHK.TRANS64.TRYWAIT P0, [R0+URZ+0x68], R9 ;  /* 0x00006809000075a7 */ /* 0x0022e400080011ff */
[----:B---3--:R-:W-:Y:S05]  /*9810*/  @!P0 NANOSLEEP.SYNCS 0x989680 ;  /* 0x009896800000895d */ /* 0x008fea0003900000 */
[----:B------:R-:W3:Y:S02]  /*9820*/  @!P0 SYNCS.PHASECHK.TRANS64 P0, [R0+URZ+0x68], R9 ;  /* 0x00006809000085a7 */ /* 0x000ee400080010ff */
[----:B---3--:R-:W-:Y:S05]  /*9830*/  @!P0 BRA `(.L_x_183) ;  /* 0xfffffffc00f08947 */ /* 0x008fea000383ffff */
[----:B------:R-:W-:Y:S05]  /*9840*/  BRA `(.L_x_184) ;  /* 0xffffffb800607947 */ /* 0x000fea000383ffff */
.L_x_94:
[----:B------:R-:W-:Y:S07]  /*9850*/  MOV R0, UR21 ;  /* 0x0000001500007c02 */ /* 0x000fee0008000f00 */
.L_x_185:
[----:B-1----:R1:W3:Y:S02]  /*9860*/  SYNCS.PHASECHK.TRANS64.TRYWAIT P0, [R0+URZ+0x70], R9 ;  /* 0x00007009000075a7 */ /* 0x0022e400080011ff */
[----:B---3--:R-:W-:Y:S05]  /*9870*/  @!P0 NANOSLEEP.SYNCS 0x989680 ;  /* 0x009896800000895d */ /* 0x008fea0003900000 */
[----:B------:R-:W3:Y:S02]  /*9880*/  @!P0 SYNCS.PHASECHK.TRANS64 P0, [R0+URZ+0x70], R9 ;  /* 0x00007009000085a7 */ /* 0x000ee400080010ff */
[----:B---3--:R-:W-:Y:S05]  /*9890*/  @!P0 BRA `(.L_x_185) ;  /* 0xfffffffc00f08947 */ /* 0x008fea000383ffff */
[----:B------:R-:W-:Y:S05]  /*98a0*/  BRA `(.L_x_186) ;  /* 0xffffffb800bc7947 */ /* 0x000fea000383ffff */
.L_x_95:
[----:B------:R-:W-:Y:S07]  /*98b0*/  MOV R0, UR21 ;  /* 0x0000001500007c02 */ /* 0x000fee0008000f00 */
.L_x_187:
[----:B-1----:R1:W3:Y:S02]  /*98c0*/  SYNCS.PHASECHK.TRANS64.TRYWAIT P0, [R0+URZ+0x78], R9 ;  /* 0x00007809000075a7 */ /* 0x0022e400080011ff */
[----:B---3--:R-:W-:Y:S05]  /*98d0*/  @!P0 NANOSLEEP.SYNCS 0x989680 ;  /* 0x009896800000895d */ /* 0x008fea0003900000 */
[----:B------:R-:W3:Y:S02]  /*98e0*/  @!P0 SYNCS.PHASECHK.TRANS64 P0, [R0+URZ+0x78], R9 ;  /* 0x00007809000085a7 */ /* 0x000ee400080010ff */
[----:B---3--:R-:W-:Y:S05]  /*98f0*/  @!P0 BRA `(.L_x_187) ;  /* 0xfffffffc00f08947 */ /* 0x008fea000383ffff */
[----:B------:R-:W-:Y:S05]  /*9900*/  BRA `(.L_x_188) ;  /* 0xffffffbc00187947 */ /* 0x000fea000383ffff */
.L_x_97:
[----:B------:R-:W-:-:S07]  /*9910*/  MOV R0, UR21 ;  /* 0x0000001500007c02 */ /* 0x000fce0008000f00 */
.L_x_189:
[----:B-1----:R1:W4:Y:S02]  /*9920*/  SYNCS.PHASECHK.TRANS64.TRYWAIT P0, [R0+URZ+0x60], R2 ;  /* 0x00006002000075a7 */ /* 0x00232400080011ff */
[----:B----4-:R-:W-:Y:S05]  /*9930*/  @!P0 NANOSLEEP.SYNCS 0x989680 ;  /* 0x009896800000895d */ /* 0x010fea0003900000 */
[----:B------:R-:W4:Y:S02]  /*9940*/  @!P0 SYNCS.PHASECHK.TRANS64 P0, [R0+URZ+0x60], R2 ;  /* 0x00006002000085a7 */ /* 0x000f2400080010ff */
[----:B----4-:R-:W-:Y:S05]  /*9950*/  @!P0 BRA `(.L_x_189) ;  /* 0xfffffffc00f08947 */ /* 0x010fea000383ffff */
[----:B------:R-:W-:Y:S05]  /*9960*/  BRA `(.L_x_190) ;  /* 0xffffffbc00a47947 */ /* 0x000fea000383ffff */
.L_x_98:
[----:B-1----:R-:W-:-:S07]  /*9970*/  MOV R0, UR21 ;  /* 0x0000001500007c02 */ /* 0x002fce0008000f00 */
.L_x_191:
[----:B-1----:R1:W4:Y:S02]  /*9980*/  SYNCS.PHASECHK.TRANS64.TRYWAIT P0, [R0+URZ+0x68], R2 ;  /* 0x00006802000075a7 */ /* 0x00232400080011ff */
[----:B----4-:R-:W-:Y:S05]  /*9990*/  @!P0 NANOSLEEP.SYNCS 0x989680 ;  /* 0x009896800000895d */ /* 0x010fea0003900000 */
[----:B------:R-:W4:Y:S02]  /*99a0*/  @!P0 SYNCS.PHASECHK.TRANS64 P0, [R0+URZ+0x68], R2 ;  /* 0x00006802000085a7 */ /* 0x000f2400080010ff */
[----:B----4-:R-:W-:Y:S05]  /*99b0*/  @!P0 BRA `(.L_x_191) ;  /* 0xfffffffc00f08947 */ /* 0x010fea000383ffff */
[----:B------:R-:W-:Y:S05]  /*99c0*/  BRA `(.L_x_192) ;  /* 0xffffffbc00947947 */ /* 0x000fea000383ffff */
.L_x_99:
[----:B-1----:R-:W-:-:S07]  /*99d0*/  MOV R0, UR21 ;  /* 0x0000001500007c02 */ /* 0x002fce0008000f00 */
.L_x_193:
[----:B-1----:R1:W4:Y:S02]  /*99e0*/  SYNCS.PHASECHK.TRANS64.TRYWAIT P0, [R0+URZ+0x70], R2 ;  /* 0x00007002000075a7 */ /* 0x00232400080011ff */
[----:B----4-:R-:W-:Y:S05]  /*99f0*/  @!P0 NANOSLEEP.SYNCS 0x989680 ;  /* 0x009896800000895d */ /* 0x010fea0003900000 */
[----:B------:R-:W4:Y:S02]  /*9a00*/  @!P0 SYNCS.PHASECHK.TRANS64 P0, [R0+URZ+0x70], R2 ;  /* 0x00007002000085a7 */ /* 0x000f2400080010ff */
[----:B----4-:R-:W-:Y:S05]  /*9a10*/  @!P0 BRA `(.L_x_193) ;  /* 0xfffffffc00f08947 */ /* 0x010fea000383ffff */
[----:B------:R-:W-:Y:S05]  /*9a20*/  BRA `(.L_x_194) ;  /* 0xffffffbc00847947 */ /* 0x000fea000383ffff */
.L_x_101:
[----:B--2---:R2:W3:Y:S02]  /*9a30*/  SYNCS.PHASECHK.TRANS64.TRYWAIT P0, [R3+URZ+0x90], R0 ;  /* 0x00009000030075a7 */ /* 0x0044e400080011ff */
[----:B---3--:R-:W-:Y:S05]  /*9a40*/  @!P0 NANOSLEEP.SYNCS 0x989680 ;  /* 0x009896800000895d */ /* 0x008fea0003900000 */
[----:B------:R-:W3:Y:S02]  /*9a50*/  @!P0 SYNCS.PHASECHK.TRANS64 P0, [R3+URZ+0x90], R0 ;  /* 0x00009000030085a7 */ /* 0x000ee400080010ff */
[----:B---3--:R-:W-:Y:S05]  /*9a60*/  @!P0 BRA `(.L_x_101) ;  /* 0xfffffffc00f08947 */ /* 0x008fea000383ffff */
[----:B------:R-:W-:Y:S05]  /*9a70*/  BRA `(.L_x_195) ;  /* 0xffffffc000487947 */ /* 0x000fea000383ffff */
.L_x_112:
[----:B-1----:R-:W-:Y:S04]  /*9a80*/  MOV R2, UR43 ;  /* 0x0000002b00027c02 */ /* 0x002fe80008000f00 */
[----:B------:R1:W2:Y:S03]  /*9a90*/  SYNCS.PHASECHK.TRANS64.TRYWAIT P0, [R2+URZ+0x40], R3 ;  /* 0x00004003020075a7 */ /* 0x0002a600080011ff */
[----:B--2---:R-:W-:Y:S05]  /*9aa0*/  @!P0 NANOSLEEP.SYNCS 0x989680 ;  /* 0x009896800000895d */ /* 0x004fea0003900000 */
[----:B------:R-:W2:Y:S02]  /*9ab0*/  @!P0 SYNCS.PHASECHK.TRANS64 P0, [R2+URZ+0x40], R3 ;  /* 0x00004003020085a7 */ /* 0x000ea400080010ff */
[----:B--2---:R-:W-:Y:S05]  /*9ac0*/  @!P0 BRA `(.L_x_112) ;  /* 0xfffffffc00ec8947 */ /* 0x004fea000383ffff */
[----:B------:R-:W-:Y:S05]  /*9ad0*/  BRA `(.L_x_111) ;  /* 0xffffffcc00987947 */ /* 0x000fea000383ffff */
.L_x_114:
[----:B-1----:R1:W3:Y:S02]  /*9ae0*/  SYNCS.PHASECHK.TRANS64.TRYWAIT P1, [R54+URZ+0xb0], R0 ;  /* 0x0000b000360075a7 */ /* 0x0022e400080211ff */
[----:B---3--:R-:W-:Y:S05]  /*9af0*/  @!P1 NANOSLEEP.SYNCS 0x989680 ;  /* 0x009896800000995d */ /* 0x008fea0003900000 */
[----:B------:R-:W3:Y:S02]  /*9b00*/  @!P1 SYNCS.PHASECHK.TRANS64 P1, [R54+URZ+0xb0], R0 ;  /* 0x0000b000360095a7 */ /* 0x000ee400080210ff */
[----:B---3--:R-:W-:Y:S05]  /*9b10*/  @!P1 BRA `(.L_x_114) ;  /* 0xfffffffc00f09947 */ /* 0x008fea000383ffff */
[----:B------:R-:W-:Y:S05]  /*9b20*/  BRA `(.L_x_113) ;  /* 0xffffffcc00b87947 */ /* 0x000fea000383ffff */
.L_x_123:
[----:B--2---:R2:W3:Y:S02]  /*9b30*/  SYNCS.PHASECHK.TRANS64.TRYWAIT P0, [R2+URZ+0x40], R0 ;  /* 0x00004000020075a7 */ /* 0x0044e400080011ff */
[----:B---3--:R-:W-:Y:S05]  /*9b40*/  @!P0 NANOSLEEP.SYNCS 0x989680 ;  /* 0x009896800000895d */ /* 0x008fea0003900000 */
[----:B------:R-:W3:Y:S02]  /*9b50*/  @!P0 SYNCS.PHASECHK.TRANS64 P0, [R2+URZ+0x40], R0 ;  /* 0x00004000020085a7 */ /* 0x000ee400080010ff */
[----:B---3--:R-:W-:Y:S05]  /*9b60*/  @!P0 BRA `(.L_x_123) ;  /* 0xfffffffc00f08947 */ /* 0x008fea000383ffff */
[----:B------:R-:W-:Y:S05]  /*9b70*/  BRA `(.L_x_122) ;  /* 0xffffffd400c87947 */ /* 0x000fea000383ffff */
.L_x_131:
[----:B--2---:R2:W3:Y:S02]  /*9b80*/  SYNCS.PHASECHK.TRANS64.TRYWAIT P0, [R2+URZ+0x40], R4 ;  /* 0x00004004020075a7 */ /* 0x0044e400080011ff */
[----:B---3--:R-:W-:Y:S05]  /*9b90*/  @!P0 NANOSLEEP.SYNCS 0x989680 ;  /* 0x009896800000895d */ /* 0x008fea0003900000 */
[----:B------:R-:W3:Y:S02]  /*9ba0*/  @!P0 SYNCS.PHASECHK.TRANS64 P0, [R2+URZ+0x40], R4 ;  /* 0x00004004020085a7 */ /* 0x000ee400080010ff */
[----:B---3--:R-:W-:Y:S05]  /*9bb0*/  @!P0 BRA `(.L_x_131) ;  /* 0xfffffffc00f08947 */ /* 0x008fea000383ffff */
[----:B------:R-:W-:Y:S05]  /*9bc0*/  BRA `(.L_x_130) ;  /* 0xffffffdc00e87947 */ /* 0x000fea000383ffff */
.L_x_139:
[----:B--2---:R2:W3:Y:S02]  /*9bd0*/  SYNCS.PHASECHK.TRANS64.TRYWAIT P0, [R3+URZ+0x40], R0 ;  /* 0x00004000030075a7 */ /* 0x0044e400080011ff */
[----:B---3--:R-:W-:Y:S05]  /*9be0*/  @!P0 NANOSLEEP.SYNCS 0x989680 ;  /* 0x009896800000895d */ /* 0x008fea0003900000 */
[----:B------:R-:W3:Y:S02]  /*9bf0*/  @!P0 SYNCS.PHASECHK.TRANS64 P0, [R3+URZ+0x40], R0 ;  /* 0x00004000030085a7 */ /* 0x000ee400080010ff */
[----:B---3--:R-:W-:Y:S05]  /*9c00*/  @!P0 BRA `(.L_x_139) ;  /* 0xfffffffc00f08947 */ /* 0x008fea000383ffff */
[----:B------:R-:W-:Y:S05]  /*9c10*/  BRA `(.L_x_138) ;  /* 0xffffffe800087947 */ /* 0x000fea000383ffff */
        .weak           $__internal_0_$__cuda_sm10x_tcgen05_guardrail_trap_col_being_dealloced_not_returned_by_alloc
        .type           $__internal_0_$__cuda_sm10x_tcgen05_guardrail_trap_col_being_dealloced_not_returned_by_alloc,@function
        .size           $__internal_0_$__cuda_sm10x_tcgen05_guardrail_trap_col_being_dealloced_not_returned_by_alloc,($__internal_1_$__cuda_sm10x_tcgen05_guardrail_trap_phase_invalid_during_alloc - $__internal_0_$__cuda_sm10x_tcgen05_guardrail_trap_col_being_dealloced_not_returned_by_alloc)
$__internal_0_$__cuda_sm10x_tcgen05_guardrail_trap_col_being_dealloced_not_returned_by_alloc:
[----:B------:R-:W-:Y:S05]  /*9c20*/  BPT.TRAP 0x1 ;  /* 0x000000040000795c */ /* 0x000fea0000300000 */
[----:B------:R-:W-:-:S04]  /*9c30*/  HFMA2 R3, -RZ, RZ, 0, 0 ;  /* 0x00000000ff037431 */ /* 0x000fc800000001ff */
[----:B------:R-:W-:Y:S05]  /*9c40*/  RET.REL.NODEC R2 `(_ZN7cutlass13device_kernelINS_4gemm6kernel13GemmUniversalIN4cute5tupleIJiiiiEEENS1_10collective13CollectiveMmaINS1_35MainloopSm100TmaUmmaWarpSpecializedILi4ELi2ELi4ENS5_IJNS4_1CILi4EEENSA_ILi2EEENSA_ILi1EEEEEEEENS5_IJNSA_ILi128EEESG_NSA_ILi64EEEEEENS_6half_tENS5_IJSD_llEEESJ_NS5_IJlSD_lEEENS4_8TiledMMAINS4_8MMA_AtomIJNS4_26SM100_MMA_F16BF16_2x1SM_SSISJ_SJ_fLi128ELi128ELNS4_4UMMA5MajorE1ELSQ_0ELNSP_7ScaleInE0ELSR_0EEEEEENS4_6LayoutINS5_IJSD_SD_SD_EEENS5_IJNSA_ILi0EEESW_SW_EEEEENS5_IJNS4_10UnderscoreESZ_SZ_EEEEENS4_28SM100_TMA_2SM_LOAD_MULTICASTENS4_14ComposedLayoutINS4_7SwizzleILi3ELi4ELi3EEENS4_18smem_ptr_flag_bitsILi16EEENSU_INS5_IJSH_NSA_ILi8EEEEEENS5_IJSD_SH_EEEEEEEvNS4_8identityES12_NS13_IS15_S17_NSU_INS5_IJS18_SH_EEENS5_IJSH_SD_EEEEEEEvS1D_EENS_8epilogue10collective18CollectiveEpilogueINS1J_23Sm100TmaWarpSpecializedILi4ELi2ELi16ELb1ELb0EEEJNS5_IJSH_SG_SH_EEENS5_IJNSU_ISH_SD_EENSU_INS5_IJNSA_ILi16EEESC_EEES1A_EEEEESJ_SL_SJ_SL_NS1J_6fusion15FusionCallbacksIS1N_NS1U_17LinearCombinationISJ_fSJ_fLNS_15FloatRoundStyleE2EEES1O_S1T_JEEENS4_5SM1004TMEM4LOAD26SM100_TMEM_LOAD_32dp32b16xENS4_13SM90_TMA_LOADENS13_INS14_ILi1ELi4ELi3EEES17_NSU_INS5_IJS18_S1Q_EEENS5_IJS1Q_SD_EEEEEEENS4_39AutoVectorizingCopyWithAssumedAlignmentILi128EEENS4_14SM90_TMA_STOREES29_S2B_S2B_EEEvvEEEEvNT_6ParamsE) ;  /* 0xffffff6002ec7950 */ /* 0x000fea0003c3ffff */
        .weak           $__internal_1_$__cuda_sm10x_tcgen05_guardrail_trap_phase_invalid_during_alloc
        .type           $__internal_1_$__cuda_sm10x_tcgen05_guardrail_trap_phase_invalid_during_alloc,@function
        .size           $__internal_1_$__cuda_sm10x_tcgen05_guardrail_trap_phase_invalid_during_alloc,($__internal_2_$__cuda_sm10x_tcgen05_guardrail_trap_unallocated_columns_being_dealloced - $__internal_1_$__cuda_sm10x_tcgen05_guardrail_trap_phase_invalid_during_alloc)
$__internal_1_$__cuda_sm10x_tcgen05_guardrail_trap_phase_invalid_during_alloc:
[----:B------:R-:W-:Y:S05]  /*9c50*/  BPT.TRAP 0x1 ;  /* 0x000000040000795c */ /* 0x000fea0000300000 */
[----:B------:R-:W-:-:S04]  /*9c60*/  MOV R5, 0x0 ;  /* 0x0000000000057802 */ /* 0x000fc80000000f00 */
[----:B------:R-:W-:Y:S05]  /*9c70*/  RET.REL.NODEC R4 `(_ZN7cutlass13device_kernelINS_4gemm6kernel13GemmUniversalIN4cute5tupleIJiiiiEEENS1_10collective13CollectiveMmaINS1_35MainloopSm100TmaUmmaWarpSpecializedILi4ELi2ELi4ENS5_IJNS4_1CILi4EEENSA_ILi2EEENSA_ILi1EEEEEEEENS5_IJNSA_ILi128EEESG_NSA_ILi64EEEEEENS_6half_tENS5_IJSD_llEEESJ_NS5_IJlSD_lEEENS4_8TiledMMAINS4_8MMA_AtomIJNS4_26SM100_MMA_F16BF16_2x1SM_SSISJ_SJ_fLi128ELi128ELNS4_4UMMA5MajorE1ELSQ_0ELNSP_7ScaleInE0ELSR_0EEEEEENS4_6LayoutINS5_IJSD_SD_SD_EEENS5_IJNSA_ILi0EEESW_SW_EEEEENS5_IJNS4_10UnderscoreESZ_SZ_EEEEENS4_28SM100_TMA_2SM_LOAD_MULTICASTENS4_14ComposedLayoutINS4_7SwizzleILi3ELi4ELi3EEENS4_18smem_ptr_flag_bitsILi16EEENSU_INS5_IJSH_NSA_ILi8EEEEEENS5_IJSD_SH_EEEEEEEvNS4_8identityES12_NS13_IS15_S17_NSU_INS5_IJS18_SH_EEENS5_IJSH_SD_EEEEEEEvS1D_EENS_8epilogue10collective18CollectiveEpilogueINS1J_23Sm100TmaWarpSpecializedILi4ELi2ELi16ELb1ELb0EEEJNS5_IJSH_SG_SH_EEENS5_IJNSU_ISH_SD_EENSU_INS5_IJNSA_ILi16EEESC_EEES1A_EEEEESJ_SL_SJ_SL_NS1J_6fusion15FusionCallbacksIS1N_NS1U_17LinearCombinationISJ_fSJ_fLNS_15FloatRoundStyleE2EEES1O_S1T_JEEENS4_5SM1004TMEM4LOAD26SM100_TMEM_LOAD_32dp32b16xENS4_13SM90_TMA_LOADENS13_INS14_ILi1ELi4ELi3EEES17_NSU_INS5_IJS18_S1Q_EEENS5_IJS1Q_SD_EEEEEEENS4_39AutoVectorizingCopyWithAssumedAlignmentILi128EEENS4_14SM90_TMA_STOREES29_S2B_S2B_EEEvvEEEEvNT_6ParamsE) ;  /* 0xffffff6004e07950 */ /* 0x000fea0003c3ffff */
        .weak           $__internal_2_$__cuda_sm10x_tcgen05_guardrail_trap_unallocated_columns_being_dealloced
        .type           $__internal_2_$__cuda_sm10x_tcgen05_guardrail_trap_unallocated_columns_being_dealloced,@function
        .size           $__internal_2_$__cuda_sm10x_tcgen05_guardrail_trap_unallocated_columns_being_dealloced,(.L_x_197 - $__internal_2_$__cuda_sm10x_tcgen05_guardrail_trap_unallocated_columns_being_dealloced)
$__internal_2_$__cuda_sm10x_tcgen05_guardrail_trap_unallocated_columns_being_dealloced:
[----:B------:R-:W-:Y:S05]  /*9c80*/  BPT.TRAP 0x1 ;  /* 0x000000040000795c */ /* 0x000fea0000300000 */
[----:B------:R-:W-:-:S04]  /*9c90*/  HFMA2 R3, -RZ, RZ, 0, 0 ;  /* 0x00000000ff037431 */ /* 0x000fc800000001ff */
[----:B------:R-:W-:Y:S05]  /*9ca0*/  RET.REL.NODEC R2 `(_ZN7cutlass13device_kernelINS_4gemm6kernel13GemmUniversalIN4cute5tupleIJiiiiEEENS1_10collective13CollectiveMmaINS1_35MainloopSm100TmaUmmaWarpSpecializedILi4ELi2ELi4ENS5_IJNS4_1CILi4EEENSA_ILi2EEENSA_ILi1EEEEEEEENS5_IJNSA_ILi128EEESG_NSA_ILi64EEEEEENS_6half_tENS5_IJSD_llEEESJ_NS5_IJlSD_lEEENS4_8TiledMMAINS4_8MMA_AtomIJNS4_26SM100_MMA_F16BF16_2x1SM_SSISJ_SJ_fLi128ELi128ELNS4_4UMMA5MajorE1ELSQ_0ELNSP_7ScaleInE0ELSR_0EEEEEENS4_6LayoutINS5_IJSD_SD_SD_EEENS5_IJNSA_ILi0EEESW_SW_EEEEENS5_IJNS4_10UnderscoreESZ_SZ_EEEEENS4_28SM100_TMA_2SM_LOAD_MULTICASTENS4_14ComposedLayoutINS4_7SwizzleILi3ELi4ELi3EEENS4_18smem_ptr_flag_bitsILi16EEENSU_INS5_IJSH_NSA_ILi8EEEEEENS5_IJSD_SH_EEEEEEEvNS4_8identityES12_NS13_IS15_S17_NSU_INS5_IJS18_SH_EEENS5_IJSH_SD_EEEEEEEvS1D_EENS_8epilogue10collective18CollectiveEpilogueINS1J_23Sm100TmaWarpSpecializedILi4ELi2ELi16ELb1ELb0EEEJNS5_IJSH_SG_SH_EEENS5_IJNSU_ISH_SD_EENSU_INS5_IJNSA_ILi16EEESC_EEES1A_EEEEESJ_SL_SJ_SL_NS1J_6fusion15FusionCallbacksIS1N_NS1U_17LinearCombinationISJ_fSJ_fLNS_15FloatRoundStyleE2EEES1O_S1T_JEEENS4_5SM1004TMEM4LOAD26SM100_TMEM_LOAD_32dp32b16xENS4_13SM90_TMA_LOADENS13_INS14_ILi1ELi4ELi3EEES17_NSU_INS5_IJS18_S1Q_EEENS5_IJS1Q_SD_EEEEEEENS4_39AutoVectorizingCopyWithAssumedAlignmentILi128EEENS4_14SM90_TMA_STOREES29_S2B_S2B_EEEvvEEEEvNT_6ParamsE) ;  /* 0xffffff6002d47950 */ /* 0x000fea0003c3ffff */
.L_x_196:
[----:B------:R-:W-:-:S00]  /*9cb0*/  BRA `(.L_x_196) ;  /* 0xfffffffc00fc7947 */ /* 0x000fc0000383ffff */
[----:B------:R-:W-:-:S00]  /*9cc0*/  NOP ;  /* 0x0000000000007918 */ /* 0x000fc00000000000 */
        /* <DEDUP_REMOVED lines=11> */
.L_x_197:


//--------------------- .nv.global.init           --------------------------
	.section	.nv.global.init,"aw",@progbits
.nv.global.init:
	.type		$str$27,@object
	.size		$str$27,($str$28 - $str$27)
$str$27:
        /*0000*/ 	.byte	0x28, 0x61, 0x64, 0x64, 0x72, 0x65, 0x73, 0x73, 0x20, 0x26, 0x20, 0x6d, 0x61, 0x73, 0x6b, 0x29
        /*0010*/ 	.byte	0x20, 0x3d, 0x3d, 0x20, 0x30, 0x00
	.type		$str$28,@object
	.size		$str$28,($str$26 - $str$28)
$str$28:
        /*0016*/ 	.byte	0x2f, 0x74, 0x6d, 0x70, 0x2f, 0x63, 0x75, 0x74, 0x6c, 0x61, 0x73, 0x73, 0x5f, 0x73, 0x77, 0x65
        /*0026*/ 	.byte	0x65, 0x70, 0x5f, 0x73, 0x72, 0x63, 0x2f, 0x69, 0x6e, 0x63, 0x6c, 0x75, 0x64, 0x65, 0x2f, 0x63
        /*0036*/ 	.byte	0x75, 0x74, 0x65, 0x2f, 0x70, 0x6f, 0x69, 0x6e, 0x74, 0x65, 0x72, 0x5f, 0x66, 0x6c, 0x61, 0x67
        /*0046*/ 	.byte	0x67, 0x65, 0x64, 0x2e, 0x68, 0x70, 0x70, 0x00
	.type		$str$26,@object
	.size		$str$26,($str$25 - $str$26)
$str$26:
        /*004e*/ 	.byte	0x2f, 0x74, 0x6d, 0x70, 0x2f, 0x63, 0x75, 0x74, 0x6c, 0x61, 0x73, 0x73, 0x5f, 0x73, 0x77, 0x65
        /*005e*/ 	.byte	0x65, 0x70, 0x5f, 0x73, 0x72, 0x63, 0x2f, 0x69, 0x6e, 0x63, 0x6c, 0x75, 0x64, 0x65, 0x2f, 0x63
        /*006e*/ 	.byte	0x75, 0x74, 0x65, 0x2f, 0x61, 0x74, 0x6f, 0x6d, 0x2f, 0x63, 0x6f, 0x70, 0x79, 0x5f, 0x74, 0x72
        /*007e*/ 	.byte	0x61, 0x69, 0x74, 0x73, 0x5f, 0x73, 0x6d, 0x31, 0x30, 0x30, 0x2e, 0x68, 0x70, 0x70, 0x00
	.type		$str$25,@object
	.size		$str$25,(__unnamed_1 - $str$25)
$str$25:
        /*008d*/ 	.byte	0x28, 0x28, 0x75, 0x69, 0x6e, 0x74, 0x33, 0x32, 0x5f, 0x74, 0x28, 0x74, 0x68, 0x72, 0x65, 0x61
        /*009d*/ 	.byte	0x64, 0x49, 0x64, 0x78, 0x2e, 0x78, 0x29, 0x20, 0x2f, 0x20, 0x33, 0x32, 0x29, 0x20, 0x25, 0x20
        /*00ad*/ 	.byte	0x34, 0x29, 0x20, 0x3d, 0x3d, 0x20, 0x28, 0x28, 0x28, 0x74, 0x6d, 0x65, 0x6d, 0x5f, 0x61, 0x64
        /*00bd*/ 	.byte	0x64, 0x72, 0x20, 0x3e, 0x3e, 0x20, 0x31, 0x36, 0x29, 0x20, 0x2f, 0x20, 0x33, 0x32, 0x29, 0x20
        /*00cd*/ 	.byte	0x25, 0x20, 0x34, 0x29, 0x00
	.type		__unnamed_1,@object
	.size		__unnamed_1,(__unnamed_2 - __unnamed_1)
__unnamed_1:
        /*00d2*/ 	.byte	0x61, 0x75, 0x74, 0x6f, 0x20, 0x63, 0x75, 0x74, 0x65, 0x3a, 0x3a, 0x61, 0x73, 0x5f, 0x70, 0x6f
        /* <DEDUP_REMOVED lines=24> */
        /*0262*/ 	.byte	0x34, 0x38, 0x3e, 0x3e, 0x3e, 0x3e, 0x5d, 0x00
	.type		__unnamed_2,@object
	.size		__unnamed_2,(.L_2 - __unnamed_2)
__unnamed_2:
        /* <DEDUP_REMOVED lines=40> */
        /*04ea*/ 	.byte	0x3a, 0x3a, 0x43, 0x3c, 0x30, 0x3e, 0x3e, 0x3e, 0x3e, 0x5d, 0x00
.L_2:


//--------------------- .nv.shared._ZN7cutlass13device_kernelINS_4gemm6kernel13GemmUniversalIN4cute5tupleIJiiiiEEENS1_10collective13CollectiveMmaINS1_35MainloopSm100TmaUmmaWarpSpecializedILi4ELi2ELi4ENS5_IJNS4_1CILi4EEENSA_ILi2EEENSA_ILi1EEEEEEEENS5_IJNSA_ILi128EEESG_NSA_ILi64EEEEEENS_6half_tENS5_IJSD_llEEESJ_NS5_IJlSD_lEEENS4_8TiledMMAINS4_8MMA_AtomIJNS4_26SM100_MMA_F16BF16_2x1SM_SSISJ_SJ_fLi128ELi128ELNS4_4UMMA5MajorE1ELSQ_0ELNSP_7ScaleInE0ELSR_0EEEEEENS4_6LayoutINS5_IJSD_SD_SD_EEENS5_IJNSA_ILi0EEESW_SW_EEEEENS5_IJNS4_10UnderscoreESZ_SZ_EEEEENS4_28SM100_TMA_2SM_LOAD_MULTICASTENS4_14ComposedLayoutINS4_7SwizzleILi3ELi4ELi3EEENS4_18smem_ptr_flag_bitsILi16EEENSU_INS5_IJSH_NSA_ILi8EEEEEENS5_IJSD_SH_EEEEEEEvNS4_8identityES12_NS13_IS15_S17_NSU_INS5_IJS18_SH_EEENS5_IJSH_SD_EEEEEEEvS1D_EENS_8epilogue10collective18CollectiveEpilogueINS1J_23Sm100TmaWarpSpecializedILi4ELi2ELi16ELb1ELb0EEEJNS5_IJSH_SG_SH_EEENS5_IJNSU_ISH_SD_EENSU_INS5_IJNSA_ILi16EEESC_EEES1A_EEEEESJ_SL_SJ_SL_NS1J_6fusion15FusionCallbacksIS1N_NS1U_17LinearCombinationISJ_fSJ_fLNS_15FloatRoundStyleE2EEES1O_S1T_JEEENS4_5SM1004TMEM4LOAD26SM100_TMEM_LOAD_32dp32b16xENS4_13SM90_TMA_LOADENS13_INS14_ILi1ELi4ELi3EEES17_NSU_INS5_IJS18_S1Q_EEENS5_IJS1Q_SD_EEEEEEENS4_39AutoVectorizingCopyWithAssumedAlignmentILi128EEENS4_14SM90_TMA_STOREES29_S2B_S2B_EEEvvEEEEvNT_6ParamsE --------------------------
	.section	.nv.shared._ZN7cutlass13device_kernelINS_4gemm6kernel13GemmUniversalIN4cute5tupleIJiiiiEEENS1_10collective13CollectiveMmaINS1_35MainloopSm100TmaUmmaWarpSpecializedILi4ELi2ELi4ENS5_IJNS4_1CILi4EEENSA_ILi2EEENSA_ILi1EEEEEEEENS5_IJNSA_ILi128EEESG_NSA_ILi64EEEEEENS_6half_tENS5_IJSD_llEEESJ_NS5_IJlSD_lEEENS4_8TiledMMAINS4_8MMA_AtomIJNS4_26SM100_MMA_F16BF16_2x1SM_SSISJ_SJ_fLi128ELi128ELNS4_4UMMA5MajorE1ELSQ_0ELNSP_7ScaleInE0ELSR_0EEEEEENS4_6LayoutINS5_IJSD_SD_SD_EEENS5_IJNSA_ILi0EEESW_SW_EEEEENS5_IJNS4_10UnderscoreESZ_SZ_EEEEENS4_28SM100_TMA_2SM_LOAD_MULTICASTENS4_14ComposedLayoutINS4_7SwizzleILi3ELi4ELi3EEENS4_18smem_ptr_flag_bitsILi16EEENSU_INS5_IJSH_NSA_ILi8EEEEEENS5_IJSD_SH_EEEEEEEvNS4_8identityES12_NS13_IS15_S17_NSU_INS5_IJS18_SH_EEENS5_IJSH_SD_EEEEEEEvS1D_EENS_8epilogue10collective18CollectiveEpilogueINS1J_23Sm100TmaWarpSpecializedILi4ELi2ELi16ELb1ELb0EEEJNS5_IJSH_SG_SH_EEENS5_IJNSU_ISH_SD_EENSU_INS5_IJNSA_ILi16EEESC_EEES1A_EEEEESJ_SL_SJ_SL_NS1J_6fusion15FusionCallbacksIS1N_NS1U_17LinearCombinationISJ_fSJ_fLNS_15FloatRoundStyleE2EEES1O_S1T_JEEENS4_5SM1004TMEM4LOAD26SM100_TMEM_LOAD_32dp32b16xENS4_13SM90_TMA_LOADENS13_INS14_ILi1ELi4ELi3EEES17_NSU_INS5_IJS18_S1Q_EEENS5_IJS1Q_SD_EEEEEEENS4_39AutoVectorizingCopyWithAssumedAlignmentILi128EEENS4_14SM90_TMA_STOREES29_S2B_S2B_EEEvvEEEEvNT_6ParamsE,"aw",@nobits
	.sectionflags	@""
	.align	16
	.zero		1024


//--------------------- .nv.shared.reserved.0     --------------------------
	.section	.nv.shared.reserved.0,"aw",@nobits
	.weak		__nv_reservedSMEM_offset_0_alias
	.size		__nv_reservedSMEM_offset_0_alias, 0, 64
	.other		__nv_reservedSMEM_offset_0_alias,@"STO_CUDA_RESERVED_SHARED STV_DEFAULT"
__nv_reservedSMEM_offset_0_alias:
	.zero		0
.nv.shared.reserved.0:
	.zero		64
	.weak		__nv_reservedSMEM_tcgen05_partition
	.type		__nv_reservedSMEM_tcgen05_partition,@object
	.size		__nv_reservedSMEM_tcgen05_partition,(.L_0 - __nv_reservedSMEM_tcgen05_partition)
__nv_reservedSMEM_tcgen05_partition:
	.zero		32
.L_0:


//--------------------- .nv.global                --------------------------
	.section	.nv.global,"aw",@nobits
.nv.global:
	.type		_ZN40_INTERNAL_15d3beab_4_k_cu_5319e53a_354854cute1_E,@object
	.size		_ZN40_INTERNAL_15d3beab_4_k_cu_5319e53a_354854cute1_E,(_ZN40_INTERNAL_15d3beab_4_k_cu_5319e53a_354854cuda3std3__45__cpo6cbeginE - _ZN40_INTERNAL_15d3beab_4_k_cu_5319e53a_354854cute1_E)
_ZN40_INTERNAL_15d3beab_4_k_cu_5319e53a_354854cute1_E:
	.zero		1
	.type		_ZN40_INTERNAL_15d3beab_4_k_cu_5319e53a_354854cuda3std3__45__cpo6cbeginE,@object
	.size		_ZN40_INTERNAL_15d3beab_4_k_cu_5319e53a_354854cuda3std3__45__cpo6cbeginE,(_ZN40_INTERNAL_15d3beab_4_k_cu_5319e53a_354854cuda3std3__48in_placeE - _ZN40_INTERNAL_15d3beab_4_k_cu_5319e53a_354854cuda3std3__45__cpo6cbeginE)
_ZN40_INTERNAL_15d3beab_4_k_cu_5319e53a_354854cuda3std3__45__cpo6cbeginE:
	.zero		1
	.type		_ZN40_INTERNAL_15d3beab_4_k_cu_5319e53a_354854cuda3std3__48in_placeE,@object
	.size		_ZN40_INTERNAL_15d3beab_4_k_cu_5319e53a_354854cuda3std3__48in_placeE,(_ZN40_INTERNAL_15d3beab_4_k_cu_5319e53a_354854cuda3std6ranges3__45__cpo9iter_moveE - _ZN40_INTERNAL_15d3beab_4_k_cu_5319e53a_354854cuda3std3__48in_placeE)
_ZN40_INTERNAL_15d3beab_4_k_cu_5319e53a_354854cuda3std3__48in_placeE:
	.zero		1
	.type		_ZN40_INTERNAL_15d3beab_4_k_cu_5319e53a_354854cuda3std6ranges3__45__cpo9iter_moveE,@object
	.size		_ZN40_INTERNAL_15d3beab_4_k_cu_5319e53a_354854cuda3std6ranges3__45__cpo9iter_moveE,(_ZN40_INTERNAL_15d3beab_4_k_cu_5319e53a_354854cuda3std3__45__cpo5beginE - _ZN40_INTERNAL_15d3beab_4_k_cu_5319e53a_354854cuda3std6ranges3__45__cpo9iter_moveE)
_ZN40_INTERNAL_15d3beab_4_k_cu_5319e53a_354854cuda3std6ranges3__45__cpo9iter_moveE:
	.zero		1
	.type		_ZN40_INTERNAL_15d3beab_4_k_cu_5319e53a_354854cuda3std3__45__cpo5beginE,@object
	.size		_ZN40_INTERNAL_15d3beab_4_k_cu_5319e53a_354854cuda3std3__45__cpo5beginE,(_ZN40_INTERNAL_15d3beab_4_k_cu_5319e53a_354854cuda3std3__442_GLOBAL__N__15d3beab_4_k_cu_5319e53a_354856ignoreE - _ZN40_INTERNAL_15d3beab_4_k_cu_5319e53a_354854cuda3std3__45__cpo5beginE)
_ZN40_INTERNAL_15d3beab_4_k_cu_5319e53a_354854cuda3std3__45__cpo5beginE:
	.zero		1
	.type		_ZN40_INTERNAL_15d3beab_4_k_cu_5319e53a_354854cuda3std3__442_GLOBAL__N__15d3beab_4_k_cu_5319e53a_354856ignoreE,@object
	.size		_ZN40_INTERNAL_15d3beab_4_k_cu_5319e53a_354854cuda3std3__442_GLOBAL__N__15d3beab_4_k_cu_5319e53a_354856ignoreE,(_ZN40_INTERNAL_15d3beab_4_k_cu_5319e53a_354854cute7productE - _ZN40_INTERNAL_15d3beab_4_k_cu_5319e53a_354854cuda3std3__442_GLOBAL__N__15d3beab_4_k_cu_5319e53a_354856ignoreE)
_ZN40_INTERNAL_15d3beab_4_k_cu_5319e53a_354854cuda3std3__442_GLOBAL__N__15d3beab_4_k_cu_5319e53a_354856ignoreE:
	.zero		1
	.type		_ZN40_INTERNAL_15d3beab_4_k_cu_5319e53a_354854cute7productE,@object
	.size		_ZN40_INTERNAL_15d3beab_4_k_cu_5319e53a_354854cute7productE,(_ZN40_INTERNAL_15d3beab_4_k_cu_5319e53a_354854cuda3std3__45__cpo3endE - _ZN40_INTERNAL_15d3beab_4_k_cu_5319e53a_354854cute7productE)
_ZN40_INTERNAL_15d3beab_4_k_cu_5319e53a_354854cute7productE:
	.zero		1
	.type		_ZN40_INTERNAL_15d3beab_4_k_cu_5319e53a_354854cuda3std3__45__cpo3endE,@object
	.size		_ZN40_INTERNAL_15d3beab_4_k_cu_5319e53a_354854cuda3std3__45__cpo3endE,(_ZN40_INTERNAL_15d3beab_4_k_cu_5319e53a_354854cuda3std3__419piecewise_constructE - _ZN40_INTERNAL_15d3beab_4_k_cu_5319e53a_354854cuda3std3__45__cpo3endE)
_ZN40_INTERNAL_15d3beab_4_k_cu_5319e53a_354854cuda3std3__45__cpo3endE:
	.zero		1
	.type		_ZN40_INTERNAL_15d3beab_4_k_cu_5319e53a_354854cuda3std3__419piecewise_constructE,@object
	.size		_ZN40_INTERNAL_15d3beab_4_k_cu_5319e53a_354854cuda3std3__419piecewise_constructE,(_ZN40_INTERNAL_15d3beab_4_k_cu_5319e53a_354854cuda3std3__45__cpo4cendE - _ZN40_INTERNAL_15d3beab_4_k_cu_5319e53a_354854cuda3std3__419piecewise_constructE)
_ZN40_INTERNAL_15d3beab_4_k_cu_5319e53a_354854cuda3std3__419piecewise_constructE:
	.zero		1
	.type		_ZN40_INTERNAL_15d3beab_4_k_cu_5319e53a_354854cuda3std3__45__cpo4cendE,@object
	.size		_ZN40_INTERNAL_15d3beab_4_k_cu_5319e53a_354854cuda3std3__45__cpo4cendE,(_ZN40_INTERNAL_15d3beab_4_k_cu_5319e53a_354854cuda3std6ranges3__45__cpo4swapE - _ZN40_INTERNAL_15d3beab_4_k_cu_5319e53a_354854cuda3std3__45__cpo4cendE)
_ZN40_INTERNAL_15d3beab_4_k_cu_5319e53a_354854cuda3std3__45__cpo4cendE:
	.zero		1
	.type		_ZN40_INTERNAL_15d3beab_4_k_cu_5319e53a_354854cuda3std6ranges3__45__cpo4swapE,@object
	.size		_ZN40_INTERNAL_15d3beab_4_k_cu_5319e53a_354854cuda3std6ranges3__45__cpo4swapE,(.L_10 - _ZN40_INTERNAL_15d3beab_4_k_cu_5319e53a_354854cuda3std6ranges3__45__cpo4swapE)
_ZN40_INTERNAL_15d3beab_4_k_cu_5319e53a_354854cuda3std6ranges3__45__cpo4swapE:
	.zero		1
.L_10:


//--------------------- .nv.constant0._ZN7cutlass13device_kernelINS_4gemm6kernel13GemmUniversalIN4cute5tupleIJiiiiEEENS1_10collective13CollectiveMmaINS1_35MainloopSm100TmaUmmaWarpSpecializedILi4ELi2ELi4ENS5_IJNS4_1CILi4EEENSA_ILi2EEENSA_ILi1EEEEEEEENS5_IJNSA_ILi128EEESG_NSA_ILi64EEEEEENS_6half_tENS5_IJSD_llEEESJ_NS5_IJlSD_lEEENS4_8TiledMMAINS4_8MMA_AtomIJNS4_26SM100_MMA_F16BF16_2x1SM_SSISJ_SJ_fLi128ELi128ELNS4_4UMMA5MajorE1ELSQ_0ELNSP_7ScaleInE0ELSR_0EEEEEENS4_6LayoutINS5_IJSD_SD_SD_EEENS5_IJNSA_ILi0EEESW_SW_EEEEENS5_IJNS4_10UnderscoreESZ_SZ_EEEEENS4_28SM100_TMA_2SM_LOAD_MULTICASTENS4_14ComposedLayoutINS4_7SwizzleILi3ELi4ELi3EEENS4_18smem_ptr_flag_bitsILi16EEENSU_INS5_IJSH_NSA_ILi8EEEEEENS5_IJSD_SH_EEEEEEEvNS4_8identityES12_NS13_IS15_S17_NSU_INS5_IJS18_SH_EEENS5_IJSH_SD_EEEEEEEvS1D_EENS_8epilogue10collective18CollectiveEpilogueINS1J_23Sm100TmaWarpSpecializedILi4ELi2ELi16ELb1ELb0EEEJNS5_IJSH_SG_SH_EEENS5_IJNSU_ISH_SD_EENSU_INS5_IJNSA_ILi16EEESC_EEES1A_EEEEESJ_SL_SJ_SL_NS1J_6fusion15FusionCallbacksIS1N_NS1U_17LinearCombinationISJ_fSJ_fLNS_15FloatRoundStyleE2EEES1O_S1T_JEEENS4_5SM1004TMEM4LOAD26SM100_TMEM_LOAD_32dp32b16xENS4_13SM90_TMA_LOADENS13_INS14_ILi1ELi4ELi3EEES17_NSU_INS5_IJS18_S1Q_EEENS5_IJS1Q_SD_EEEEEEENS4_39AutoVectorizingCopyWithAssumedAlignmentILi128EEENS4_14SM90_TMA_STOREES29_S2B_S2B_EEEvvEEEEvNT_6ParamsE --------------------------
	.section	.nv.constant0._ZN7cutlass13device_kernelINS_4gemm6kernel13GemmUniversalIN4cute5tupleIJiiiiEEENS1_10collective13CollectiveMmaINS1_35MainloopSm100TmaUmmaWarpSpecializedILi4ELi2ELi4ENS5_IJNS4_1CILi4EEENSA_ILi2EEENSA_ILi1EEEEEEEENS5_IJNSA_ILi128EEESG_NSA_ILi64EEEEEENS_6half_tENS5_IJSD_llEEESJ_NS5_IJlSD_lEEENS4_8TiledMMAINS4_8MMA_AtomIJNS4_26SM100_MMA_F16BF16_2x1SM_SSISJ_SJ_fLi128ELi128ELNS4_4UMMA5MajorE1ELSQ_0ELNSP_7ScaleInE0ELSR_0EEEEEENS4_6LayoutINS5_IJSD_SD_SD_EEENS5_IJNSA_ILi0EEESW_SW_EEEEENS5_IJNS4_10UnderscoreESZ_SZ_EEEEENS4_28SM100_TMA_2SM_LOAD_MULTICASTENS4_14ComposedLayoutINS4_7SwizzleILi3ELi4ELi3EEENS4_18smem_ptr_flag_bitsILi16EEENSU_INS5_IJSH_NSA_ILi8EEEEEENS5_IJSD_SH_EEEEEEEvNS4_8identityES12_NS13_IS15_S17_NSU_INS5_IJS18_SH_EEENS5_IJSH_SD_EEEEEEEvS1D_EENS_8epilogue10collective18CollectiveEpilogueINS1J_23Sm100TmaWarpSpecializedILi4ELi2ELi16ELb1ELb0EEEJNS5_IJSH_SG_SH_EEENS5_IJNSU_ISH_SD_EENSU_INS5_IJNSA_ILi16EEESC_EEES1A_EEEEESJ_SL_SJ_SL_NS1J_6fusion15FusionCallbacksIS1N_NS1U_17LinearCombinationISJ_fSJ_fLNS_15FloatRoundStyleE2EEES1O_S1T_JEEENS4_5SM1004TMEM4LOAD26SM100_TMEM_LOAD_32dp32b16xENS4_13SM90_TMA_LOADENS13_INS14_ILi1ELi4ELi3EEES17_NSU_INS5_IJS18_S1Q_EEENS5_IJS1Q_SD_EEEEEEENS4_39AutoVectorizingCopyWithAssumedAlignmentILi128EEENS4_14SM90_TMA_STOREES29_S2B_S2B_EEEvvEEEEvNT_6ParamsE,"a",@progbits
	.sectionflags	@""
	.align	4
.nv.constant0._ZN7cutlass13device_kernelINS_4gemm6kernel13GemmUniversalIN4cute5tupleIJiiiiEEENS1_10collective13CollectiveMmaINS1_35MainloopSm100TmaUmmaWarpSpecializedILi4ELi2ELi4ENS5_IJNS4_1CILi4EEENSA_ILi2EEENSA_ILi1EEEEEEEENS5_IJNSA_ILi128EEESG_NSA_ILi64EEEEEENS_6half_tENS5_IJSD_llEEESJ_NS5_IJlSD_lEEENS4_8TiledMMAINS4_8MMA_AtomIJNS4_26SM100_MMA_F16BF16_2x1SM_SSISJ_SJ_fLi128ELi128ELNS4_4UMMA5MajorE1ELSQ_0ELNSP_7ScaleInE0ELSR_0EEEEEENS4_6LayoutINS5_IJSD_SD_SD_EEENS5_IJNSA_ILi0EEESW_SW_EEEEENS5_IJNS4_10UnderscoreESZ_SZ_EEEEENS4_28SM100_TMA_2SM_LOAD_MULTICASTENS4_14ComposedLayoutINS4_7SwizzleILi3ELi4ELi3EEENS4_18smem_ptr_flag_bitsILi16EEENSU_INS5_IJSH_NSA_ILi8EEEEEENS5_IJSD_SH_EEEEEEEvNS4_8identityES12_NS13_IS15_S17_NSU_INS5_IJS18_SH_EEENS5_IJSH_SD_EEEEEEEvS1D_EENS_8epilogue10collective18CollectiveEpilogueINS1J_23Sm100TmaWarpSpecializedILi4ELi2ELi16ELb1ELb0EEEJNS5_IJSH_SG_SH_EEENS5_IJNSU_ISH_SD_EENSU_INS5_IJNSA_ILi16EEESC_EEES1A_EEEEESJ_SL_SJ_SL_NS1J_6fusion15FusionCallbacksIS1N_NS1U_17LinearCombinationISJ_fSJ_fLNS_15FloatRoundStyleE2EEES1O_S1T_JEEENS4_5SM1004TMEM4LOAD26SM100_TMEM_LOAD_32dp32b16xENS4_13SM90_TMA_LOADENS13_INS14_ILi1ELi4ELi3EEES17_NSU_INS5_IJS18_S1Q_EEENS5_IJS1Q_SD_EEEEEEENS4_39AutoVectorizingCopyWithAssumedAlignmentILi128EEENS4_14SM90_TMA_STOREES29_S2B_S2B_EEEvvEEEEvNT_6ParamsE:
	.zero		2944


//--------------------- SYMBOLS --------------------------

	.type		.nv.reservedSmem.offset0,@object
	.size		.nv.reservedSmem.offset0,0x4
	.type		.nv.reservedSmem.cap,@object
	.size		.nv.reservedSmem.cap,0x4
	.type		__assertfail,@function
